//
// Generated by NVIDIA NVVM Compiler
//
// Compiler Build ID: CL-36424714
// Cuda compilation tools, release 13.0, V13.0.88
// Based on NVVM 20.0.0
//

.version 9.0
.target sm_100
.address_size 64

	// .globl	sigmoid

.visible .entry sigmoid(
	.param .u32 sigmoid_param_0,
	.param .u64 .ptr .align 1 sigmoid_param_1,
	.param .u64 .ptr .align 1 sigmoid_param_2
)
{
	.reg .pred 	%p<2>;
	.reg .b32 	%r<8>;
	.reg .b32 	%f<15>;
	.reg .b64 	%rd<8>;

	ld.param.u32 	%r2, [sigmoid_param_0];
	ld.param.u64 	%rd1, [sigmoid_param_1];
	ld.param.u64 	%rd2, [sigmoid_param_2];
	mov.u32 	%r3, %ctaid.x;
	mov.u32 	%r4, %ntid.x;
	mov.u32 	%r5, %tid.x;
	mad.lo.s32 	%r1, %r3, %r4, %r5;
	setp.ge.s32 	%p1, %r1, %r2;
	@%p1 bra 	$L__BB0_2;
	cvta.to.global.u64 	%rd3, %rd1;
	cvta.to.global.u64 	%rd4, %rd2;
	mul.wide.s32 	%rd5, %r1, 4;
	add.s64 	%rd6, %rd3, %rd5;
	ld.global.f32 	%f1, [%rd6];
	fma.rn.f32 	%f2, %f1, 0fBBBB989D, 0f3F000000;
	cvt.sat.f32.f32 	%f3, %f2;
	mov.f32 	%f4, 0f4B400001;
	mov.f32 	%f5, 0f437C0000;
	fma.rm.f32 	%f6, %f3, %f5, %f4;
	add.f32 	%f7, %f6, 0fCB40007F;
	neg.f32 	%f8, %f7;
	fma.rn.f32 	%f9, %f1, 0fBFB8AA3B, %f8;
	fma.rn.f32 	%f10, %f1, 0fB2A57060, %f9;
	mov.b32 	%r6, %f6;
	shl.b32 	%r7, %r6, 23;
	mov.b32 	%f11, %r7;
	ex2.approx.ftz.f32 	%f12, %f10;
	fma.rn.f32 	%f13, %f12, %f11, 0f3F800000;
	rcp.rn.f32 	%f14, %f13;
	add.s64 	%rd7, %rd4, %rd5;
	st.global.f32 	[%rd7], %f14;
$L__BB0_2:
	ret;

}
	// .globl	ReLU
.visible .entry ReLU(
	.param .u32 ReLU_param_0,
	.param .u64 .ptr .align 1 ReLU_param_1,
	.param .u64 .ptr .align 1 ReLU_param_2
)
{
	.reg .pred 	%p<2>;
	.reg .b32 	%r<6>;
	.reg .b32 	%f<3>;
	.reg .b64 	%rd<8>;

	ld.param.u32 	%r2, [ReLU_param_0];
	ld.param.u64 	%rd1, [ReLU_param_1];
	ld.param.u64 	%rd2, [ReLU_param_2];
	mov.u32 	%r3, %ctaid.x;
	mov.u32 	%r4, %ntid.x;
	mov.u32 	%r5, %tid.x;
	mad.lo.s32 	%r1, %r3, %r4, %r5;
	setp.ge.s32 	%p1, %r1, %r2;
	@%p1 bra 	$L__BB1_2;
	cvta.to.global.u64 	%rd3, %rd1;
	cvta.to.global.u64 	%rd4, %rd2;
	mul.wide.s32 	%rd5, %r1, 4;
	add.s64 	%rd6, %rd3, %rd5;
	ld.global.f32 	%f1, [%rd6];
	max.f32 	%f2, %f1, 0f00000000;
	add.s64 	%rd7, %rd4, %rd5;
	st.global.f32 	[%rd7], %f2;
$L__BB1_2:
	ret;

}
	// .globl	stableSoftmax
.visible .entry stableSoftmax(
	.param .u32 stableSoftmax_param_0,
	.param .u32 stableSoftmax_param_1,
	.param .u64 .ptr .align 1 stableSoftmax_param_2,
	.param .u64 .ptr .align 1 stableSoftmax_param_3
)
{
	.reg .pred 	%p<58>;
	.reg .b32 	%r<139>;
	.reg .b32 	%f<494>;
	.reg .b64 	%rd<54>;

	ld.param.u32 	%r48, [stableSoftmax_param_0];
	ld.param.u32 	%r47, [stableSoftmax_param_1];
	ld.param.u64 	%rd15, [stableSoftmax_param_2];
	ld.param.u64 	%rd16, [stableSoftmax_param_3];
	cvta.to.global.u64 	%rd1, %rd16;
	mov.u32 	%r49, %ctaid.x;
	mov.u32 	%r50, %ntid.x;
	mov.u32 	%r51, %tid.x;
	mad.lo.s32 	%r1, %r49, %r50, %r51;
	setp.ge.s32 	%p1, %r1, %r48;
	@%p1 bra 	$L__BB2_39;
	cvta.to.global.u64 	%rd2, %rd15;
	mul.lo.s32 	%r2, %r47, %r1;
	mul.wide.s32 	%rd17, %r2, 4;
	add.s64 	%rd3, %rd2, %rd17;
	ld.global.f32 	%f484, [%rd3];
	setp.eq.s32 	%p2, %r47, 1;
	@%p2 bra 	$L__BB2_15;
	add.s32 	%r3, %r47, -1;
	add.s32 	%r53, %r47, -2;
	and.b32  	%r4, %r3, 15;
	setp.lt.u32 	%p3, %r53, 15;
	mov.b32 	%r124, 1;
	@%p3 bra 	$L__BB2_6;
	and.b32  	%r55, %r3, -16;
	neg.s32 	%r129, %r55;
	add.s64 	%rd19, %rd17, %rd2;
	add.s64 	%rd51, %rd19, 32;
	mov.b32 	%r128, 0;
$L__BB2_4:
	.pragma "nounroll";
	ld.global.f32 	%f28, [%rd51+-28];
	setp.gt.f32 	%p4, %f28, %f484;
	selp.f32 	%f29, %f28, %f484, %p4;
	ld.global.f32 	%f30, [%rd51+-24];
	setp.gt.f32 	%p5, %f30, %f29;
	selp.f32 	%f31, %f30, %f29, %p5;
	ld.global.f32 	%f32, [%rd51+-20];
	setp.gt.f32 	%p6, %f32, %f31;
	selp.f32 	%f33, %f32, %f31, %p6;
	ld.global.f32 	%f34, [%rd51+-16];
	setp.gt.f32 	%p7, %f34, %f33;
	selp.f32 	%f35, %f34, %f33, %p7;
	ld.global.f32 	%f36, [%rd51+-12];
	setp.gt.f32 	%p8, %f36, %f35;
	selp.f32 	%f37, %f36, %f35, %p8;
	ld.global.f32 	%f38, [%rd51+-8];
	setp.gt.f32 	%p9, %f38, %f37;
	selp.f32 	%f39, %f38, %f37, %p9;
	ld.global.f32 	%f40, [%rd51+-4];
	setp.gt.f32 	%p10, %f40, %f39;
	selp.f32 	%f41, %f40, %f39, %p10;
	ld.global.f32 	%f42, [%rd51];
	setp.gt.f32 	%p11, %f42, %f41;
	selp.f32 	%f43, %f42, %f41, %p11;
	ld.global.f32 	%f44, [%rd51+4];
	setp.gt.f32 	%p12, %f44, %f43;
	selp.f32 	%f45, %f44, %f43, %p12;
	ld.global.f32 	%f46, [%rd51+8];
	setp.gt.f32 	%p13, %f46, %f45;
	selp.f32 	%f47, %f46, %f45, %p13;
	ld.global.f32 	%f48, [%rd51+12];
	setp.gt.f32 	%p14, %f48, %f47;
	selp.f32 	%f49, %f48, %f47, %p14;
	ld.global.f32 	%f50, [%rd51+16];
	setp.gt.f32 	%p15, %f50, %f49;
	selp.f32 	%f51, %f50, %f49, %p15;
	ld.global.f32 	%f52, [%rd51+20];
	setp.gt.f32 	%p16, %f52, %f51;
	selp.f32 	%f53, %f52, %f51, %p16;
	ld.global.f32 	%f54, [%rd51+24];
	setp.gt.f32 	%p17, %f54, %f53;
	selp.f32 	%f55, %f54, %f53, %p17;
	ld.global.f32 	%f56, [%rd51+28];
	setp.gt.f32 	%p18, %f56, %f55;
	selp.f32 	%f57, %f56, %f55, %p18;
	ld.global.f32 	%f58, [%rd51+32];
	setp.gt.f32 	%p19, %f58, %f57;
	selp.f32 	%f484, %f58, %f57, %p19;
	add.s32 	%r129, %r129, 16;
	add.s32 	%r128, %r128, 16;
	add.s64 	%rd51, %rd51, 64;
	setp.eq.s32 	%p20, %r129, 0;
	@%p20 bra 	$L__BB2_5;
	bra.uni 	$L__BB2_4;
$L__BB2_5:
	add.s32 	%r124, %r128, 1;
$L__BB2_6:
	setp.eq.s32 	%p21, %r4, 0;
	@%p21 bra 	$L__BB2_15;
	and.b32  	%r8, %r3, 7;
	setp.lt.u32 	%p22, %r4, 8;
	@%p22 bra 	$L__BB2_9;
	mul.wide.s32 	%rd20, %r124, 4;
	add.s64 	%rd21, %rd3, %rd20;
	ld.global.f32 	%f60, [%rd21];
	setp.gt.f32 	%p23, %f60, %f484;
	selp.f32 	%f61, %f60, %f484, %p23;
	ld.global.f32 	%f62, [%rd21+4];
	setp.gt.f32 	%p24, %f62, %f61;
	selp.f32 	%f63, %f62, %f61, %p24;
	ld.global.f32 	%f64, [%rd21+8];
	setp.gt.f32 	%p25, %f64, %f63;
	selp.f32 	%f65, %f64, %f63, %p25;
	ld.global.f32 	%f66, [%rd21+12];
	setp.gt.f32 	%p26, %f66, %f65;
	selp.f32 	%f67, %f66, %f65, %p26;
	ld.global.f32 	%f68, [%rd21+16];
	setp.gt.f32 	%p27, %f68, %f67;
	selp.f32 	%f69, %f68, %f67, %p27;
	ld.global.f32 	%f70, [%rd21+20];
	setp.gt.f32 	%p28, %f70, %f69;
	selp.f32 	%f71, %f70, %f69, %p28;
	ld.global.f32 	%f72, [%rd21+24];
	setp.gt.f32 	%p29, %f72, %f71;
	selp.f32 	%f73, %f72, %f71, %p29;
	ld.global.f32 	%f74, [%rd21+28];
	setp.gt.f32 	%p30, %f74, %f73;
	selp.f32 	%f484, %f74, %f73, %p30;
	add.s32 	%r124, %r124, 8;
$L__BB2_9:
	setp.eq.s32 	%p31, %r8, 0;
	@%p31 bra 	$L__BB2_15;
	and.b32  	%r11, %r3, 3;
	setp.lt.u32 	%p32, %r8, 4;
	@%p32 bra 	$L__BB2_12;
	mul.wide.s32 	%rd22, %r124, 4;
	add.s64 	%rd23, %rd3, %rd22;
	ld.global.f32 	%f76, [%rd23];
	setp.gt.f32 	%p33, %f76, %f484;
	selp.f32 	%f77, %f76, %f484, %p33;
	ld.global.f32 	%f78, [%rd23+4];
	setp.gt.f32 	%p34, %f78, %f77;
	selp.f32 	%f79, %f78, %f77, %p34;
	ld.global.f32 	%f80, [%rd23+8];
	setp.gt.f32 	%p35, %f80, %f79;
	selp.f32 	%f81, %f80, %f79, %p35;
	ld.global.f32 	%f82, [%rd23+12];
	setp.gt.f32 	%p36, %f82, %f81;
	selp.f32 	%f484, %f82, %f81, %p36;
	add.s32 	%r124, %r124, 4;
$L__BB2_12:
	setp.eq.s32 	%p37, %r11, 0;
	@%p37 bra 	$L__BB2_15;
	neg.s32 	%r126, %r11;
$L__BB2_14:
	.pragma "nounroll";
	mul.wide.s32 	%rd25, %r124, 4;
	add.s64 	%rd26, %rd3, %rd25;
	ld.global.f32 	%f83, [%rd26];
	setp.gt.f32 	%p38, %f83, %f484;
	selp.f32 	%f484, %f83, %f484, %p38;
	add.s32 	%r124, %r124, 1;
	add.s32 	%r126, %r126, 1;
	setp.ne.s32 	%p39, %r126, 0;
	@%p39 bra 	$L__BB2_14;
$L__BB2_15:
	setp.eq.s32 	%p40, %r47, 0;
	mov.f32 	%f492, 0f00000000;
	@%p40 bra 	$L__BB2_27;
	and.b32  	%r19, %r47, 7;
	setp.lt.u32 	%p41, %r47, 8;
	mov.f32 	%f492, 0f00000000;
	mov.b32 	%r130, 0;
	@%p41 bra 	$L__BB2_19;
	and.b32  	%r130, %r47, -8;
	neg.s32 	%r133, %r130;
	add.s64 	%rd28, %rd17, %rd2;
	add.s64 	%rd52, %rd28, 16;
	mov.f32 	%f492, 0f00000000;
$L__BB2_18:
	.pragma "nounroll";
	ld.global.f32 	%f88, [%rd52+-16];
	sub.f32 	%f89, %f88, %f484;
	fma.rn.f32 	%f90, %f89, 0f3BBB989D, 0f3F000000;
	cvt.sat.f32.f32 	%f91, %f90;
	mov.f32 	%f92, 0f4B400001;
	mov.f32 	%f93, 0f437C0000;
	fma.rm.f32 	%f94, %f91, %f93, %f92;
	add.f32 	%f95, %f94, 0fCB40007F;
	neg.f32 	%f96, %f95;
	fma.rn.f32 	%f97, %f89, 0f3FB8AA3B, %f96;
	fma.rn.f32 	%f98, %f89, 0f32A57060, %f97;
	mov.b32 	%r57, %f94;
	shl.b32 	%r58, %r57, 23;
	mov.b32 	%f99, %r58;
	ex2.approx.ftz.f32 	%f100, %f98;
	fma.rn.f32 	%f101, %f100, %f99, %f492;
	ld.global.f32 	%f102, [%rd52+-12];
	sub.f32 	%f103, %f102, %f484;
	fma.rn.f32 	%f104, %f103, 0f3BBB989D, 0f3F000000;
	cvt.sat.f32.f32 	%f105, %f104;
	fma.rm.f32 	%f106, %f105, %f93, %f92;
	add.f32 	%f107, %f106, 0fCB40007F;
	neg.f32 	%f108, %f107;
	fma.rn.f32 	%f109, %f103, 0f3FB8AA3B, %f108;
	fma.rn.f32 	%f110, %f103, 0f32A57060, %f109;
	mov.b32 	%r59, %f106;
	shl.b32 	%r60, %r59, 23;
	mov.b32 	%f111, %r60;
	ex2.approx.ftz.f32 	%f112, %f110;
	fma.rn.f32 	%f113, %f112, %f111, %f101;
	ld.global.f32 	%f114, [%rd52+-8];
	sub.f32 	%f115, %f114, %f484;
	fma.rn.f32 	%f116, %f115, 0f3BBB989D, 0f3F000000;
	cvt.sat.f32.f32 	%f117, %f116;
	fma.rm.f32 	%f118, %f117, %f93, %f92;
	add.f32 	%f119, %f118, 0fCB40007F;
	neg.f32 	%f120, %f119;
	fma.rn.f32 	%f121, %f115, 0f3FB8AA3B, %f120;
	fma.rn.f32 	%f122, %f115, 0f32A57060, %f121;
	mov.b32 	%r61, %f118;
	shl.b32 	%r62, %r61, 23;
	mov.b32 	%f123, %r62;
	ex2.approx.ftz.f32 	%f124, %f122;
	fma.rn.f32 	%f125, %f124, %f123, %f113;
	ld.global.f32 	%f126, [%rd52+-4];
	sub.f32 	%f127, %f126, %f484;
	fma.rn.f32 	%f128, %f127, 0f3BBB989D, 0f3F000000;
	cvt.sat.f32.f32 	%f129, %f128;
	fma.rm.f32 	%f130, %f129, %f93, %f92;
	add.f32 	%f131, %f130, 0fCB40007F;
	neg.f32 	%f132, %f131;
	fma.rn.f32 	%f133, %f127, 0f3FB8AA3B, %f132;
	fma.rn.f32 	%f134, %f127, 0f32A57060, %f133;
	mov.b32 	%r63, %f130;
	shl.b32 	%r64, %r63, 23;
	mov.b32 	%f135, %r64;
	ex2.approx.ftz.f32 	%f136, %f134;
	fma.rn.f32 	%f137, %f136, %f135, %f125;
	ld.global.f32 	%f138, [%rd52];
	sub.f32 	%f139, %f138, %f484;
	fma.rn.f32 	%f140, %f139, 0f3BBB989D, 0f3F000000;
	cvt.sat.f32.f32 	%f141, %f140;
	fma.rm.f32 	%f142, %f141, %f93, %f92;
	add.f32 	%f143, %f142, 0fCB40007F;
	neg.f32 	%f144, %f143;
	fma.rn.f32 	%f145, %f139, 0f3FB8AA3B, %f144;
	fma.rn.f32 	%f146, %f139, 0f32A57060, %f145;
	mov.b32 	%r65, %f142;
	shl.b32 	%r66, %r65, 23;
	mov.b32 	%f147, %r66;
	ex2.approx.ftz.f32 	%f148, %f146;
	fma.rn.f32 	%f149, %f148, %f147, %f137;
	ld.global.f32 	%f150, [%rd52+4];
	sub.f32 	%f151, %f150, %f484;
	fma.rn.f32 	%f152, %f151, 0f3BBB989D, 0f3F000000;
	cvt.sat.f32.f32 	%f153, %f152;
	fma.rm.f32 	%f154, %f153, %f93, %f92;
	add.f32 	%f155, %f154, 0fCB40007F;
	neg.f32 	%f156, %f155;
	fma.rn.f32 	%f157, %f151, 0f3FB8AA3B, %f156;
	fma.rn.f32 	%f158, %f151, 0f32A57060, %f157;
	mov.b32 	%r67, %f154;
	shl.b32 	%r68, %r67, 23;
	mov.b32 	%f159, %r68;
	ex2.approx.ftz.f32 	%f160, %f158;
	fma.rn.f32 	%f161, %f160, %f159, %f149;
	ld.global.f32 	%f162, [%rd52+8];
	sub.f32 	%f163, %f162, %f484;
	fma.rn.f32 	%f164, %f163, 0f3BBB989D, 0f3F000000;
	cvt.sat.f32.f32 	%f165, %f164;
	fma.rm.f32 	%f166, %f165, %f93, %f92;
	add.f32 	%f167, %f166, 0fCB40007F;
	neg.f32 	%f168, %f167;
	fma.rn.f32 	%f169, %f163, 0f3FB8AA3B, %f168;
	fma.rn.f32 	%f170, %f163, 0f32A57060, %f169;
	mov.b32 	%r69, %f166;
	shl.b32 	%r70, %r69, 23;
	mov.b32 	%f171, %r70;
	ex2.approx.ftz.f32 	%f172, %f170;
	fma.rn.f32 	%f173, %f172, %f171, %f161;
	ld.global.f32 	%f174, [%rd52+12];
	sub.f32 	%f175, %f174, %f484;
	fma.rn.f32 	%f176, %f175, 0f3BBB989D, 0f3F000000;
	cvt.sat.f32.f32 	%f177, %f176;
	fma.rm.f32 	%f178, %f177, %f93, %f92;
	add.f32 	%f179, %f178, 0fCB40007F;
	neg.f32 	%f180, %f179;
	fma.rn.f32 	%f181, %f175, 0f3FB8AA3B, %f180;
	fma.rn.f32 	%f182, %f175, 0f32A57060, %f181;
	mov.b32 	%r71, %f178;
	shl.b32 	%r72, %r71, 23;
	mov.b32 	%f183, %r72;
	ex2.approx.ftz.f32 	%f184, %f182;
	fma.rn.f32 	%f492, %f184, %f183, %f173;
	add.s32 	%r133, %r133, 8;
	add.s64 	%rd52, %rd52, 32;
	setp.eq.s32 	%p42, %r133, 0;
	@%p42 bra 	$L__BB2_19;
	bra.uni 	$L__BB2_18;
$L__BB2_19:
	setp.eq.s32 	%p43, %r19, 0;
	@%p43 bra 	$L__BB2_27;
	and.b32  	%r27, %r47, 3;
	setp.lt.u32 	%p44, %r19, 4;
	@%p44 bra 	$L__BB2_22;
	mul.wide.s32 	%rd29, %r130, 4;
	add.s64 	%rd30, %rd3, %rd29;
	ld.global.f32 	%f186, [%rd30];
	sub.f32 	%f187, %f186, %f484;
	fma.rn.f32 	%f188, %f187, 0f3BBB989D, 0f3F000000;
	cvt.sat.f32.f32 	%f189, %f188;
	mov.f32 	%f190, 0f4B400001;
	mov.f32 	%f191, 0f437C0000;
	fma.rm.f32 	%f192, %f189, %f191, %f190;
	add.f32 	%f193, %f192, 0fCB40007F;
	neg.f32 	%f194, %f193;
	fma.rn.f32 	%f195, %f187, 0f3FB8AA3B, %f194;
	fma.rn.f32 	%f196, %f187, 0f32A57060, %f195;
	mov.b32 	%r73, %f192;
	shl.b32 	%r74, %r73, 23;
	mov.b32 	%f197, %r74;
	ex2.approx.ftz.f32 	%f198, %f196;
	fma.rn.f32 	%f199, %f198, %f197, %f492;
	ld.global.f32 	%f200, [%rd30+4];
	sub.f32 	%f201, %f200, %f484;
	fma.rn.f32 	%f202, %f201, 0f3BBB989D, 0f3F000000;
	cvt.sat.f32.f32 	%f203, %f202;
	fma.rm.f32 	%f204, %f203, %f191, %f190;
	add.f32 	%f205, %f204, 0fCB40007F;
	neg.f32 	%f206, %f205;
	fma.rn.f32 	%f207, %f201, 0f3FB8AA3B, %f206;
	fma.rn.f32 	%f208, %f201, 0f32A57060, %f207;
	mov.b32 	%r75, %f204;
	shl.b32 	%r76, %r75, 23;
	mov.b32 	%f209, %r76;
	ex2.approx.ftz.f32 	%f210, %f208;
	fma.rn.f32 	%f211, %f210, %f209, %f199;
	ld.global.f32 	%f212, [%rd30+8];
	sub.f32 	%f213, %f212, %f484;
	fma.rn.f32 	%f214, %f213, 0f3BBB989D, 0f3F000000;
	cvt.sat.f32.f32 	%f215, %f214;
	fma.rm.f32 	%f216, %f215, %f191, %f190;
	add.f32 	%f217, %f216, 0fCB40007F;
	neg.f32 	%f218, %f217;
	fma.rn.f32 	%f219, %f213, 0f3FB8AA3B, %f218;
	fma.rn.f32 	%f220, %f213, 0f32A57060, %f219;
	mov.b32 	%r77, %f216;
	shl.b32 	%r78, %r77, 23;
	mov.b32 	%f221, %r78;
	ex2.approx.ftz.f32 	%f222, %f220;
	fma.rn.f32 	%f223, %f222, %f221, %f211;
	ld.global.f32 	%f224, [%rd30+12];
	sub.f32 	%f225, %f224, %f484;
	fma.rn.f32 	%f226, %f225, 0f3BBB989D, 0f3F000000;
	cvt.sat.f32.f32 	%f227, %f226;
	fma.rm.f32 	%f228, %f227, %f191, %f190;
	add.f32 	%f229, %f228, 0fCB40007F;
	neg.f32 	%f230, %f229;
	fma.rn.f32 	%f231, %f225, 0f3FB8AA3B, %f230;
	fma.rn.f32 	%f232, %f225, 0f32A57060, %f231;
	mov.b32 	%r79, %f228;
	shl.b32 	%r80, %r79, 23;
	mov.b32 	%f233, %r80;
	ex2.approx.ftz.f32 	%f234, %f232;
	fma.rn.f32 	%f492, %f234, %f233, %f223;
	add.s32 	%r130, %r130, 4;
$L__BB2_22:
	setp.eq.s32 	%p45, %r27, 0;
	@%p45 bra 	$L__BB2_27;
	setp.eq.s32 	%p46, %r27, 1;
	@%p46 bra 	$L__BB2_25;
	mul.wide.s32 	%rd31, %r130, 4;
	add.s64 	%rd32, %rd3, %rd31;
	ld.global.f32 	%f236, [%rd32];
	sub.f32 	%f237, %f236, %f484;
	fma.rn.f32 	%f238, %f237, 0f3BBB989D, 0f3F000000;
	cvt.sat.f32.f32 	%f239, %f238;
	mov.f32 	%f240, 0f4B400001;
	mov.f32 	%f241, 0f437C0000;
	fma.rm.f32 	%f242, %f239, %f241, %f240;
	add.f32 	%f243, %f242, 0fCB40007F;
	neg.f32 	%f244, %f243;
	fma.rn.f32 	%f245, %f237, 0f3FB8AA3B, %f244;
	fma.rn.f32 	%f246, %f237, 0f32A57060, %f245;
	mov.b32 	%r81, %f242;
	shl.b32 	%r82, %r81, 23;
	mov.b32 	%f247, %r82;
	ex2.approx.ftz.f32 	%f248, %f246;
	fma.rn.f32 	%f249, %f248, %f247, %f492;
	ld.global.f32 	%f250, [%rd32+4];
	sub.f32 	%f251, %f250, %f484;
	fma.rn.f32 	%f252, %f251, 0f3BBB989D, 0f3F000000;
	cvt.sat.f32.f32 	%f253, %f252;
	fma.rm.f32 	%f254, %f253, %f241, %f240;
	add.f32 	%f255, %f254, 0fCB40007F;
	neg.f32 	%f256, %f255;
	fma.rn.f32 	%f257, %f251, 0f3FB8AA3B, %f256;
	fma.rn.f32 	%f258, %f251, 0f32A57060, %f257;
	mov.b32 	%r83, %f254;
	shl.b32 	%r84, %r83, 23;
	mov.b32 	%f259, %r84;
	ex2.approx.ftz.f32 	%f260, %f258;
	fma.rn.f32 	%f492, %f260, %f259, %f249;
	add.s32 	%r130, %r130, 2;
$L__BB2_25:
	and.b32  	%r85, %r47, 1;
	setp.eq.b32 	%p47, %r85, 1;
	not.pred 	%p48, %p47;
	@%p48 bra 	$L__BB2_27;
	mul.wide.s32 	%rd33, %r130, 4;
	add.s64 	%rd34, %rd3, %rd33;
	ld.global.f32 	%f261, [%rd34];
	sub.f32 	%f262, %f261, %f484;
	fma.rn.f32 	%f263, %f262, 0f3BBB989D, 0f3F000000;
	cvt.sat.f32.f32 	%f264, %f263;
	mov.f32 	%f265, 0f4B400001;
	mov.f32 	%f266, 0f437C0000;
	fma.rm.f32 	%f267, %f264, %f266, %f265;
	add.f32 	%f268, %f267, 0fCB40007F;
	neg.f32 	%f269, %f268;
	fma.rn.f32 	%f270, %f262, 0f3FB8AA3B, %f269;
	fma.rn.f32 	%f271, %f262, 0f32A57060, %f270;
	mov.b32 	%r86, %f267;
	shl.b32 	%r87, %r86, 23;
	mov.b32 	%f272, %r87;
	ex2.approx.ftz.f32 	%f273, %f271;
	fma.rn.f32 	%f492, %f273, %f272, %f492;
$L__BB2_27:
	setp.lt.s32 	%p49, %r47, 1;
	@%p49 bra 	$L__BB2_39;
	and.b32  	%r32, %r47, 7;
	setp.lt.u32 	%p50, %r47, 8;
	mov.b32 	%r136, 0;
	@%p50 bra 	$L__BB2_31;
	and.b32  	%r136, %r47, 2147483640;
	add.s64 	%rd9, %rd1, 16;
	neg.s32 	%r134, %r136;
	add.s64 	%rd36, %rd17, %rd2;
	add.s64 	%rd53, %rd36, 16;
	mov.u32 	%r135, %r2;
$L__BB2_30:
	.pragma "nounroll";
	mul.wide.s32 	%rd37, %r135, 4;
	add.s64 	%rd38, %rd9, %rd37;
	ld.global.f32 	%f274, [%rd53+-16];
	sub.f32 	%f275, %f274, %f484;
	fma.rn.f32 	%f276, %f275, 0f3BBB989D, 0f3F000000;
	cvt.sat.f32.f32 	%f277, %f276;
	mov.f32 	%f278, 0f4B400001;
	mov.f32 	%f279, 0f437C0000;
	fma.rm.f32 	%f280, %f277, %f279, %f278;
	add.f32 	%f281, %f280, 0fCB40007F;
	neg.f32 	%f282, %f281;
	fma.rn.f32 	%f283, %f275, 0f3FB8AA3B, %f282;
	fma.rn.f32 	%f284, %f275, 0f32A57060, %f283;
	mov.b32 	%r89, %f280;
	shl.b32 	%r90, %r89, 23;
	mov.b32 	%f285, %r90;
	ex2.approx.ftz.f32 	%f286, %f284;
	mul.f32 	%f287, %f286, %f285;
	div.rn.f32 	%f288, %f287, %f492;
	st.global.f32 	[%rd38+-16], %f288;
	ld.global.f32 	%f289, [%rd53+-12];
	sub.f32 	%f290, %f289, %f484;
	fma.rn.f32 	%f291, %f290, 0f3BBB989D, 0f3F000000;
	cvt.sat.f32.f32 	%f292, %f291;
	fma.rm.f32 	%f293, %f292, %f279, %f278;
	add.f32 	%f294, %f293, 0fCB40007F;
	neg.f32 	%f295, %f294;
	fma.rn.f32 	%f296, %f290, 0f3FB8AA3B, %f295;
	fma.rn.f32 	%f297, %f290, 0f32A57060, %f296;
	mov.b32 	%r91, %f293;
	shl.b32 	%r92, %r91, 23;
	mov.b32 	%f298, %r92;
	ex2.approx.ftz.f32 	%f299, %f297;
	mul.f32 	%f300, %f299, %f298;
	div.rn.f32 	%f301, %f300, %f492;
	st.global.f32 	[%rd38+-12], %f301;
	ld.global.f32 	%f302, [%rd53+-8];
	sub.f32 	%f303, %f302, %f484;
	fma.rn.f32 	%f304, %f303, 0f3BBB989D, 0f3F000000;
	cvt.sat.f32.f32 	%f305, %f304;
	fma.rm.f32 	%f306, %f305, %f279, %f278;
	add.f32 	%f307, %f306, 0fCB40007F;
	neg.f32 	%f308, %f307;
	fma.rn.f32 	%f309, %f303, 0f3FB8AA3B, %f308;
	fma.rn.f32 	%f310, %f303, 0f32A57060, %f309;
	mov.b32 	%r93, %f306;
	shl.b32 	%r94, %r93, 23;
	mov.b32 	%f311, %r94;
	ex2.approx.ftz.f32 	%f312, %f310;
	mul.f32 	%f313, %f312, %f311;
	div.rn.f32 	%f314, %f313, %f492;
	st.global.f32 	[%rd38+-8], %f314;
	ld.global.f32 	%f315, [%rd53+-4];
	sub.f32 	%f316, %f315, %f484;
	fma.rn.f32 	%f317, %f316, 0f3BBB989D, 0f3F000000;
	cvt.sat.f32.f32 	%f318, %f317;
	fma.rm.f32 	%f319, %f318, %f279, %f278;
	add.f32 	%f320, %f319, 0fCB40007F;
	neg.f32 	%f321, %f320;
	fma.rn.f32 	%f322, %f316, 0f3FB8AA3B, %f321;
	fma.rn.f32 	%f323, %f316, 0f32A57060, %f322;
	mov.b32 	%r95, %f319;
	shl.b32 	%r96, %r95, 23;
	mov.b32 	%f324, %r96;
	ex2.approx.ftz.f32 	%f325, %f323;
	mul.f32 	%f326, %f325, %f324;
	div.rn.f32 	%f327, %f326, %f492;
	st.global.f32 	[%rd38+-4], %f327;
	ld.global.f32 	%f328, [%rd53];
	sub.f32 	%f329, %f328, %f484;
	fma.rn.f32 	%f330, %f329, 0f3BBB989D, 0f3F000000;
	cvt.sat.f32.f32 	%f331, %f330;
	fma.rm.f32 	%f332, %f331, %f279, %f278;
	add.f32 	%f333, %f332, 0fCB40007F;
	neg.f32 	%f334, %f333;
	fma.rn.f32 	%f335, %f329, 0f3FB8AA3B, %f334;
	fma.rn.f32 	%f336, %f329, 0f32A57060, %f335;
	mov.b32 	%r97, %f332;
	shl.b32 	%r98, %r97, 23;
	mov.b32 	%f337, %r98;
	ex2.approx.ftz.f32 	%f338, %f336;
	mul.f32 	%f339, %f338, %f337;
	div.rn.f32 	%f340, %f339, %f492;
	st.global.f32 	[%rd38], %f340;
	ld.global.f32 	%f341, [%rd53+4];
	sub.f32 	%f342, %f341, %f484;
	fma.rn.f32 	%f343, %f342, 0f3BBB989D, 0f3F000000;
	cvt.sat.f32.f32 	%f344, %f343;
	fma.rm.f32 	%f345, %f344, %f279, %f278;
	add.f32 	%f346, %f345, 0fCB40007F;
	neg.f32 	%f347, %f346;
	fma.rn.f32 	%f348, %f342, 0f3FB8AA3B, %f347;
	fma.rn.f32 	%f349, %f342, 0f32A57060, %f348;
	mov.b32 	%r99, %f345;
	shl.b32 	%r100, %r99, 23;
	mov.b32 	%f350, %r100;
	ex2.approx.ftz.f32 	%f351, %f349;
	mul.f32 	%f352, %f351, %f350;
	div.rn.f32 	%f353, %f352, %f492;
	st.global.f32 	[%rd38+4], %f353;
	ld.global.f32 	%f354, [%rd53+8];
	sub.f32 	%f355, %f354, %f484;
	fma.rn.f32 	%f356, %f355, 0f3BBB989D, 0f3F000000;
	cvt.sat.f32.f32 	%f357, %f356;
	fma.rm.f32 	%f358, %f357, %f279, %f278;
	add.f32 	%f359, %f358, 0fCB40007F;
	neg.f32 	%f360, %f359;
	fma.rn.f32 	%f361, %f355, 0f3FB8AA3B, %f360;
	fma.rn.f32 	%f362, %f355, 0f32A57060, %f361;
	mov.b32 	%r101, %f358;
	shl.b32 	%r102, %r101, 23;
	mov.b32 	%f363, %r102;
	ex2.approx.ftz.f32 	%f364, %f362;
	mul.f32 	%f365, %f364, %f363;
	div.rn.f32 	%f366, %f365, %f492;
	st.global.f32 	[%rd38+8], %f366;
	ld.global.f32 	%f367, [%rd53+12];
	sub.f32 	%f368, %f367, %f484;
	fma.rn.f32 	%f369, %f368, 0f3BBB989D, 0f3F000000;
	cvt.sat.f32.f32 	%f370, %f369;
	fma.rm.f32 	%f371, %f370, %f279, %f278;
	add.f32 	%f372, %f371, 0fCB40007F;
	neg.f32 	%f373, %f372;
	fma.rn.f32 	%f374, %f368, 0f3FB8AA3B, %f373;
	fma.rn.f32 	%f375, %f368, 0f32A57060, %f374;
	mov.b32 	%r103, %f371;
	shl.b32 	%r104, %r103, 23;
	mov.b32 	%f376, %r104;
	ex2.approx.ftz.f32 	%f377, %f375;
	mul.f32 	%f378, %f377, %f376;
	div.rn.f32 	%f379, %f378, %f492;
	st.global.f32 	[%rd38+12], %f379;
	add.s32 	%r135, %r135, 8;
	add.s32 	%r134, %r134, 8;
	add.s64 	%rd53, %rd53, 32;
	setp.ne.s32 	%p51, %r134, 0;
	@%p51 bra 	$L__BB2_30;
$L__BB2_31:
	setp.eq.s32 	%p52, %r32, 0;
	@%p52 bra 	$L__BB2_39;
	and.b32  	%r42, %r47, 3;
	setp.lt.u32 	%p53, %r32, 4;
	@%p53 bra 	$L__BB2_34;
	add.s32 	%r105, %r136, %r2;
	mul.wide.u32 	%rd39, %r136, 4;
	add.s64 	%rd40, %rd3, %rd39;
	ld.global.f32 	%f380, [%rd40];
	sub.f32 	%f381, %f380, %f484;
	fma.rn.f32 	%f382, %f381, 0f3BBB989D, 0f3F000000;
	cvt.sat.f32.f32 	%f383, %f382;
	mov.f32 	%f384, 0f4B400001;
	mov.f32 	%f385, 0f437C0000;
	fma.rm.f32 	%f386, %f383, %f385, %f384;
	add.f32 	%f387, %f386, 0fCB40007F;
	neg.f32 	%f388, %f387;
	fma.rn.f32 	%f389, %f381, 0f3FB8AA3B, %f388;
	fma.rn.f32 	%f390, %f381, 0f32A57060, %f389;
	mov.b32 	%r106, %f386;
	shl.b32 	%r107, %r106, 23;
	mov.b32 	%f391, %r107;
	ex2.approx.ftz.f32 	%f392, %f390;
	mul.f32 	%f393, %f392, %f391;
	div.rn.f32 	%f394, %f393, %f492;
	mul.wide.s32 	%rd41, %r105, 4;
	add.s64 	%rd42, %rd1, %rd41;
	st.global.f32 	[%rd42], %f394;
	ld.global.f32 	%f395, [%rd40+4];
	sub.f32 	%f396, %f395, %f484;
	fma.rn.f32 	%f397, %f396, 0f3BBB989D, 0f3F000000;
	cvt.sat.f32.f32 	%f398, %f397;
	fma.rm.f32 	%f399, %f398, %f385, %f384;
	add.f32 	%f400, %f399, 0fCB40007F;
	neg.f32 	%f401, %f400;
	fma.rn.f32 	%f402, %f396, 0f3FB8AA3B, %f401;
	fma.rn.f32 	%f403, %f396, 0f32A57060, %f402;
	mov.b32 	%r108, %f399;
	shl.b32 	%r109, %r108, 23;
	mov.b32 	%f404, %r109;
	ex2.approx.ftz.f32 	%f405, %f403;
	mul.f32 	%f406, %f405, %f404;
	div.rn.f32 	%f407, %f406, %f492;
	st.global.f32 	[%rd42+4], %f407;
	ld.global.f32 	%f408, [%rd40+8];
	sub.f32 	%f409, %f408, %f484;
	fma.rn.f32 	%f410, %f409, 0f3BBB989D, 0f3F000000;
	cvt.sat.f32.f32 	%f411, %f410;
	fma.rm.f32 	%f412, %f411, %f385, %f384;
	add.f32 	%f413, %f412, 0fCB40007F;
	neg.f32 	%f414, %f413;
	fma.rn.f32 	%f415, %f409, 0f3FB8AA3B, %f414;
	fma.rn.f32 	%f416, %f409, 0f32A57060, %f415;
	mov.b32 	%r110, %f412;
	shl.b32 	%r111, %r110, 23;
	mov.b32 	%f417, %r111;
	ex2.approx.ftz.f32 	%f418, %f416;
	mul.f32 	%f419, %f418, %f417;
	div.rn.f32 	%f420, %f419, %f492;
	st.global.f32 	[%rd42+8], %f420;
	ld.global.f32 	%f421, [%rd40+12];
	sub.f32 	%f422, %f421, %f484;
	fma.rn.f32 	%f423, %f422, 0f3BBB989D, 0f3F000000;
	cvt.sat.f32.f32 	%f424, %f423;
	fma.rm.f32 	%f425, %f424, %f385, %f384;
	add.f32 	%f426, %f425, 0fCB40007F;
	neg.f32 	%f427, %f426;
	fma.rn.f32 	%f428, %f422, 0f3FB8AA3B, %f427;
	fma.rn.f32 	%f429, %f422, 0f32A57060, %f428;
	mov.b32 	%r112, %f425;
	shl.b32 	%r113, %r112, 23;
	mov.b32 	%f430, %r113;
	ex2.approx.ftz.f32 	%f431, %f429;
	mul.f32 	%f432, %f431, %f430;
	div.rn.f32 	%f433, %f432, %f492;
	st.global.f32 	[%rd42+12], %f433;
	add.s32 	%r136, %r136, 4;
$L__BB2_34:
	setp.eq.s32 	%p54, %r42, 0;
	@%p54 bra 	$L__BB2_39;
	setp.eq.s32 	%p55, %r42, 1;
	@%p55 bra 	$L__BB2_37;
	add.s32 	%r114, %r136, %r2;
	mul.wide.u32 	%rd43, %r136, 4;
	add.s64 	%rd44, %rd3, %rd43;
	ld.global.f32 	%f434, [%rd44];
	sub.f32 	%f435, %f434, %f484;
	fma.rn.f32 	%f436, %f435, 0f3BBB989D, 0f3F000000;
	cvt.sat.f32.f32 	%f437, %f436;
	mov.f32 	%f438, 0f4B400001;
	mov.f32 	%f439, 0f437C0000;
	fma.rm.f32 	%f440, %f437, %f439, %f438;
	add.f32 	%f441, %f440, 0fCB40007F;
	neg.f32 	%f442, %f441;
	fma.rn.f32 	%f443, %f435, 0f3FB8AA3B, %f442;
	fma.rn.f32 	%f444, %f435, 0f32A57060, %f443;
	mov.b32 	%r115, %f440;
	shl.b32 	%r116, %r115, 23;
	mov.b32 	%f445, %r116;
	ex2.approx.ftz.f32 	%f446, %f444;
	mul.f32 	%f447, %f446, %f445;
	div.rn.f32 	%f448, %f447, %f492;
	mul.wide.s32 	%rd45, %r114, 4;
	add.s64 	%rd46, %rd1, %rd45;
	st.global.f32 	[%rd46], %f448;
	ld.global.f32 	%f449, [%rd44+4];
	sub.f32 	%f450, %f449, %f484;
	fma.rn.f32 	%f451, %f450, 0f3BBB989D, 0f3F000000;
	cvt.sat.f32.f32 	%f452, %f451;
	fma.rm.f32 	%f453, %f452, %f439, %f438;
	add.f32 	%f454, %f453, 0fCB40007F;
	neg.f32 	%f455, %f454;
	fma.rn.f32 	%f456, %f450, 0f3FB8AA3B, %f455;
	fma.rn.f32 	%f457, %f450, 0f32A57060, %f456;
	mov.b32 	%r117, %f453;
	shl.b32 	%r118, %r117, 23;
	mov.b32 	%f458, %r118;
	ex2.approx.ftz.f32 	%f459, %f457;
	mul.f32 	%f460, %f459, %f458;
	div.rn.f32 	%f461, %f460, %f492;
	st.global.f32 	[%rd46+4], %f461;
	add.s32 	%r136, %r136, 2;
$L__BB2_37:
	and.b32  	%r119, %r47, 1;
	setp.eq.b32 	%p56, %r119, 1;
	not.pred 	%p57, %p56;
	@%p57 bra 	$L__BB2_39;
	add.s32 	%r120, %r136, %r2;
	mul.wide.u32 	%rd47, %r136, 4;
	add.s64 	%rd48, %rd3, %rd47;
	ld.global.f32 	%f462, [%rd48];
	sub.f32 	%f463, %f462, %f484;
	fma.rn.f32 	%f464, %f463, 0f3BBB989D, 0f3F000000;
	cvt.sat.f32.f32 	%f465, %f464;
	mov.f32 	%f466, 0f4B400001;
	mov.f32 	%f467, 0f437C0000;
	fma.rm.f32 	%f468, %f465, %f467, %f466;
	add.f32 	%f469, %f468, 0fCB40007F;
	neg.f32 	%f470, %f469;
	fma.rn.f32 	%f471, %f463, 0f3FB8AA3B, %f470;
	fma.rn.f32 	%f472, %f463, 0f32A57060, %f471;
	mov.b32 	%r121, %f468;
	shl.b32 	%r122, %r121, 23;
	mov.b32 	%f473, %r122;
	ex2.approx.ftz.f32 	%f474, %f472;
	mul.f32 	%f475, %f474, %f473;
	div.rn.f32 	%f476, %f475, %f492;
	mul.wide.s32 	%rd49, %r120, 4;
	add.s64 	%rd50, %rd1, %rd49;
	st.global.f32 	[%rd50], %f476;
$L__BB2_39:
	ret;

}
	// .globl	stableSoftmaxGrad
.visible .entry stableSoftmaxGrad(
	.param .u32 stableSoftmaxGrad_param_0,
	.param .u32 stableSoftmaxGrad_param_1,
	.param .u64 .ptr .align 1 stableSoftmaxGrad_param_2,
	.param .u64 .ptr .align 1 stableSoftmaxGrad_param_3,
	.param .u64 .ptr .align 1 stableSoftmaxGrad_param_4
)
{
	.reg .pred 	%p<27>;
	.reg .b32 	%r<54>;
	.reg .b32 	%f<186>;
	.reg .b64 	%rd<28>;

	ld.param.u32 	%r23, [stableSoftmaxGrad_param_0];
	ld.param.u32 	%r24, [stableSoftmaxGrad_param_1];
	ld.param.u64 	%rd14, [stableSoftmaxGrad_param_2];
	ld.param.u64 	%rd15, [stableSoftmaxGrad_param_3];
	ld.param.u64 	%rd13, [stableSoftmaxGrad_param_4];
	cvta.to.global.u64 	%rd1, %rd15;
	cvta.to.global.u64 	%rd2, %rd14;
	mov.u32 	%r25, %ctaid.x;
	mov.u32 	%r26, %ntid.x;
	mov.u32 	%r27, %tid.x;
	mad.lo.s32 	%r1, %r25, %r26, %r27;
	mov.u32 	%r28, %ctaid.y;
	mov.u32 	%r29, %ntid.y;
	mov.u32 	%r30, %tid.y;
	mad.lo.s32 	%r31, %r28, %r29, %r30;
	setp.ge.s32 	%p1, %r1, %r23;
	setp.ge.s32 	%p2, %r31, %r24;
	or.pred  	%p3, %p1, %p2;
	@%p3 bra 	$L__BB3_58;
	mul.lo.s32 	%r3, %r24, %r1;
	add.s32 	%r4, %r3, %r31;
	mul.wide.s32 	%rd16, %r4, 4;
	add.s64 	%rd3, %rd2, %rd16;
	and.b32  	%r5, %r24, 7;
	setp.lt.u32 	%p4, %r24, 8;
	mov.f32 	%f185, 0f00000000;
	mov.b32 	%r52, 0;
	@%p4 bra 	$L__BB3_28;
	and.b32  	%r52, %r24, -8;
	neg.s32 	%r49, %r31;
	add.s64 	%rd4, %rd2, 16;
	add.s64 	%rd5, %rd1, 16;
	mov.f32 	%f185, 0f00000000;
	mov.b32 	%r50, 0;
	mov.u32 	%r48, %r3;
$L__BB3_3:
	.pragma "nounroll";
	mul.wide.s32 	%rd6, %r48, 4;
	add.s64 	%rd7, %rd4, %rd6;
	setp.ne.s32 	%p5, %r49, 0;
	@%p5 bra 	$L__BB3_5;
	ld.global.f32 	%f161, [%rd3];
	mov.f32 	%f83, 0f3F800000;
	sub.f32 	%f84, %f83, %f161;
	mul.f32 	%f162, %f161, %f84;
	bra.uni 	$L__BB3_6;
$L__BB3_5:
	ld.global.f32 	%f161, [%rd3];
	neg.f32 	%f81, %f161;
	ld.global.f32 	%f82, [%rd7+-16];
	mul.f32 	%f162, %f82, %f81;
$L__BB3_6:
	add.s64 	%rd8, %rd5, %rd6;
	ld.global.f32 	%f85, [%rd8+-16];
	fma.rn.f32 	%f8, %f162, %f85, %f185;
	add.s32 	%r34, %r50, 1;
	setp.eq.s32 	%p6, %r34, %r31;
	@%p6 bra 	$L__BB3_8;
	neg.f32 	%f86, %f161;
	ld.global.f32 	%f87, [%rd7+-12];
	mul.f32 	%f163, %f87, %f86;
	bra.uni 	$L__BB3_9;
$L__BB3_8:
	mov.f32 	%f88, 0f3F800000;
	sub.f32 	%f89, %f88, %f161;
	mul.f32 	%f163, %f161, %f89;
$L__BB3_9:
	ld.global.f32 	%f90, [%rd8+-12];
	fma.rn.f32 	%f12, %f163, %f90, %f8;
	add.s32 	%r35, %r50, 2;
	setp.eq.s32 	%p7, %r35, %r31;
	@%p7 bra 	$L__BB3_11;
	neg.f32 	%f91, %f161;
	ld.global.f32 	%f92, [%rd7+-8];
	mul.f32 	%f164, %f92, %f91;
	bra.uni 	$L__BB3_12;
$L__BB3_11:
	mov.f32 	%f93, 0f3F800000;
	sub.f32 	%f94, %f93, %f161;
	mul.f32 	%f164, %f161, %f94;
$L__BB3_12:
	ld.global.f32 	%f95, [%rd8+-8];
	fma.rn.f32 	%f16, %f164, %f95, %f12;
	add.s32 	%r36, %r50, 3;
	setp.eq.s32 	%p8, %r36, %r31;
	@%p8 bra 	$L__BB3_14;
	neg.f32 	%f96, %f161;
	ld.global.f32 	%f97, [%rd7+-4];
	mul.f32 	%f165, %f97, %f96;
	bra.uni 	$L__BB3_15;
$L__BB3_14:
	mov.f32 	%f98, 0f3F800000;
	sub.f32 	%f99, %f98, %f161;
	mul.f32 	%f165, %f161, %f99;
$L__BB3_15:
	ld.global.f32 	%f100, [%rd8+-4];
	fma.rn.f32 	%f20, %f165, %f100, %f16;
	add.s32 	%r37, %r50, 4;
	setp.eq.s32 	%p9, %r37, %r31;
	@%p9 bra 	$L__BB3_17;
	neg.f32 	%f101, %f161;
	ld.global.f32 	%f102, [%rd7];
	mul.f32 	%f166, %f102, %f101;
	bra.uni 	$L__BB3_18;
$L__BB3_17:
	mov.f32 	%f103, 0f3F800000;
	sub.f32 	%f104, %f103, %f161;
	mul.f32 	%f166, %f161, %f104;
$L__BB3_18:
	ld.global.f32 	%f105, [%rd8];
	fma.rn.f32 	%f24, %f166, %f105, %f20;
	add.s32 	%r38, %r50, 5;
	setp.eq.s32 	%p10, %r38, %r31;
	@%p10 bra 	$L__BB3_20;
	neg.f32 	%f106, %f161;
	ld.global.f32 	%f107, [%rd7+4];
	mul.f32 	%f167, %f107, %f106;
	bra.uni 	$L__BB3_21;
$L__BB3_20:
	mov.f32 	%f108, 0f3F800000;
	sub.f32 	%f109, %f108, %f161;
	mul.f32 	%f167, %f161, %f109;
$L__BB3_21:
	ld.global.f32 	%f110, [%rd8+4];
	fma.rn.f32 	%f28, %f167, %f110, %f24;
	add.s32 	%r39, %r50, 6;
	setp.eq.s32 	%p11, %r39, %r31;
	@%p11 bra 	$L__BB3_23;
	neg.f32 	%f111, %f161;
	ld.global.f32 	%f112, [%rd7+8];
	mul.f32 	%f168, %f112, %f111;
	bra.uni 	$L__BB3_24;
$L__BB3_23:
	mov.f32 	%f113, 0f3F800000;
	sub.f32 	%f114, %f113, %f161;
	mul.f32 	%f168, %f161, %f114;
$L__BB3_24:
	ld.global.f32 	%f115, [%rd8+8];
	fma.rn.f32 	%f32, %f168, %f115, %f28;
	add.s32 	%r40, %r50, 7;
	setp.eq.s32 	%p12, %r40, %r31;
	@%p12 bra 	$L__BB3_26;
	neg.f32 	%f116, %f161;
	ld.global.f32 	%f117, [%rd7+12];
	mul.f32 	%f169, %f117, %f116;
	bra.uni 	$L__BB3_27;
$L__BB3_26:
	mov.f32 	%f118, 0f3F800000;
	sub.f32 	%f119, %f118, %f161;
	mul.f32 	%f169, %f161, %f119;
$L__BB3_27:
	ld.global.f32 	%f120, [%rd8+12];
	fma.rn.f32 	%f185, %f169, %f120, %f32;
	add.s32 	%r50, %r50, 8;
	add.s32 	%r49, %r49, 8;
	add.s32 	%r48, %r48, 8;
	setp.ne.s32 	%p13, %r50, %r52;
	@%p13 bra 	$L__BB3_3;
$L__BB3_28:
	setp.eq.s32 	%p14, %r5, 0;
	@%p14 bra 	$L__BB3_57;
	and.b32  	%r15, %r24, 3;
	setp.lt.u32 	%p15, %r5, 4;
	@%p15 bra 	$L__BB3_43;
	setp.eq.s32 	%p16, %r52, %r31;
	add.s32 	%r16, %r52, %r3;
	mul.wide.s32 	%rd17, %r16, 4;
	add.s64 	%rd9, %rd2, %rd17;
	@%p16 bra 	$L__BB3_32;
	ld.global.f32 	%f172, [%rd3];
	neg.f32 	%f122, %f172;
	ld.global.f32 	%f123, [%rd9];
	mul.f32 	%f173, %f123, %f122;
	bra.uni 	$L__BB3_33;
$L__BB3_32:
	ld.global.f32 	%f172, [%rd3];
	mov.f32 	%f124, 0f3F800000;
	sub.f32 	%f125, %f124, %f172;
	mul.f32 	%f173, %f172, %f125;
$L__BB3_33:
	add.s64 	%rd10, %rd1, %rd17;
	ld.global.f32 	%f126, [%rd10];
	fma.rn.f32 	%f45, %f173, %f126, %f185;
	add.s32 	%r41, %r52, 1;
	setp.eq.s32 	%p17, %r41, %r31;
	@%p17 bra 	$L__BB3_35;
	neg.f32 	%f127, %f172;
	ld.global.f32 	%f128, [%rd9+4];
	mul.f32 	%f174, %f128, %f127;
	bra.uni 	$L__BB3_36;
$L__BB3_35:
	mov.f32 	%f129, 0f3F800000;
	sub.f32 	%f130, %f129, %f172;
	mul.f32 	%f174, %f172, %f130;
$L__BB3_36:
	ld.global.f32 	%f131, [%rd10+4];
	fma.rn.f32 	%f49, %f174, %f131, %f45;
	add.s32 	%r42, %r52, 2;
	setp.eq.s32 	%p18, %r42, %r31;
	@%p18 bra 	$L__BB3_38;
	neg.f32 	%f132, %f172;
	ld.global.f32 	%f133, [%rd9+8];
	mul.f32 	%f175, %f133, %f132;
	bra.uni 	$L__BB3_39;
$L__BB3_38:
	mov.f32 	%f134, 0f3F800000;
	sub.f32 	%f135, %f134, %f172;
	mul.f32 	%f175, %f172, %f135;
$L__BB3_39:
	ld.global.f32 	%f136, [%rd10+8];
	fma.rn.f32 	%f53, %f175, %f136, %f49;
	add.s32 	%r43, %r52, 3;
	setp.eq.s32 	%p19, %r43, %r31;
	@%p19 bra 	$L__BB3_41;
	neg.f32 	%f137, %f172;
	ld.global.f32 	%f138, [%rd9+12];
	mul.f32 	%f176, %f138, %f137;
	bra.uni 	$L__BB3_42;
$L__BB3_41:
	mov.f32 	%f139, 0f3F800000;
	sub.f32 	%f140, %f139, %f172;
	mul.f32 	%f176, %f172, %f140;
$L__BB3_42:
	ld.global.f32 	%f141, [%rd10+12];
	fma.rn.f32 	%f185, %f176, %f141, %f53;
	add.s32 	%r52, %r52, 4;
$L__BB3_43:
	setp.eq.s32 	%p20, %r15, 0;
	@%p20 bra 	$L__BB3_57;
	setp.eq.s32 	%p21, %r15, 1;
	@%p21 bra 	$L__BB3_52;
	setp.eq.s32 	%p22, %r52, %r31;
	add.s32 	%r19, %r52, %r3;
	mul.wide.s32 	%rd19, %r19, 4;
	add.s64 	%rd11, %rd2, %rd19;
	@%p22 bra 	$L__BB3_47;
	ld.global.f32 	%f179, [%rd3];
	neg.f32 	%f143, %f179;
	ld.global.f32 	%f144, [%rd11];
	mul.f32 	%f180, %f144, %f143;
	bra.uni 	$L__BB3_48;
$L__BB3_47:
	ld.global.f32 	%f179, [%rd3];
	mov.f32 	%f145, 0f3F800000;
	sub.f32 	%f146, %f145, %f179;
	mul.f32 	%f180, %f179, %f146;
$L__BB3_48:
	add.s64 	%rd12, %rd1, %rd19;
	ld.global.f32 	%f147, [%rd12];
	fma.rn.f32 	%f66, %f180, %f147, %f185;
	add.s32 	%r44, %r52, 1;
	setp.eq.s32 	%p23, %r44, %r31;
	@%p23 bra 	$L__BB3_50;
	neg.f32 	%f148, %f179;
	ld.global.f32 	%f149, [%rd11+4];
	mul.f32 	%f181, %f149, %f148;
	bra.uni 	$L__BB3_51;
$L__BB3_50:
	mov.f32 	%f150, 0f3F800000;
	sub.f32 	%f151, %f150, %f179;
	mul.f32 	%f181, %f179, %f151;
$L__BB3_51:
	ld.global.f32 	%f152, [%rd12+4];
	fma.rn.f32 	%f185, %f181, %f152, %f66;
	add.s32 	%r52, %r52, 2;
$L__BB3_52:
	and.b32  	%r45, %r24, 1;
	setp.eq.b32 	%p24, %r45, 1;
	not.pred 	%p25, %p24;
	@%p25 bra 	$L__BB3_57;
	setp.eq.s32 	%p26, %r52, %r31;
	@%p26 bra 	$L__BB3_55;
	ld.global.f32 	%f153, [%rd3];
	neg.f32 	%f154, %f153;
	add.s32 	%r46, %r52, %r3;
	mul.wide.s32 	%rd21, %r46, 4;
	add.s64 	%rd22, %rd2, %rd21;
	ld.global.f32 	%f155, [%rd22];
	mul.f32 	%f184, %f155, %f154;
	bra.uni 	$L__BB3_56;
$L__BB3_55:
	ld.global.f32 	%f156, [%rd3];
	mov.f32 	%f157, 0f3F800000;
	sub.f32 	%f158, %f157, %f156;
	mul.f32 	%f184, %f156, %f158;
$L__BB3_56:
	add.s32 	%r47, %r52, %r3;
	mul.wide.s32 	%rd23, %r47, 4;
	add.s64 	%rd24, %rd1, %rd23;
	ld.global.f32 	%f159, [%rd24];
	fma.rn.f32 	%f185, %f184, %f159, %f185;
$L__BB3_57:
	cvta.to.global.u64 	%rd25, %rd13;
	add.s64 	%rd27, %rd25, %rd16;
	st.global.f32 	[%rd27], %f185;
$L__BB3_58:
	ret;

}


// ===== COMPILED SASS (sm_100) =====

	.target	sm_100

	.elftype	@"ET_EXEC"


//--------------------- .note.nv.tkinfo           --------------------------
	.section	.note.nv.tkinfo,"",@"SHT_NOTE"
	.sectionflags	@"SHF_NOTE_NV_TKINFO"
	.tkinfo
        /*0018*/ 	.word	0x00000002
        /*0030*/ 	.string	""
        /*0030*/ 	.string	"ptxas"
        /*0030*/ 	.string	"Cuda compilation tools, release 13.0, V13.0.88"
        /*0030*/ 	.string	"Build cuda_13.0.r13.0/compiler.36424714_0"
        /*0030*/ 	.string	"-arch sm_100 -m 64 "



//--------------------- .note.nv.cuinfo           --------------------------
	.section	.note.nv.cuinfo,"",@"SHT_NOTE"
	.sectionflags	@"SHF_NOTE_NV_CUINFO"
        /*0018*/ 	.short	0x0002
        /*001a*/ 	.short	0x0064
        /*001c*/ 	.short	0x0082
	.zero		2


//--------------------- .nv.info                  --------------------------
	.section	.nv.info,"",@"SHT_CUDA_INFO"
	.align	4


	//----- nvinfo : EIATTR_REGCOUNT
	.align		4
        /*0000*/ 	.byte	0x04, 0x2f
        /*0002*/ 	.short	(.L_1 - .L_0)
	.align		4
.L_0:
        /*0004*/ 	.word	index@(sigmoid)
        /*0008*/ 	.word	0x0000000e


	//----- nvinfo : EIATTR_FRAME_SIZE
	.align		4
.L_1:
        /*000c*/ 	.byte	0x04, 0x11
        /*000e*/ 	.short	(.L_3 - .L_2)
	.align		4
.L_2:
        /*0010*/ 	.word	index@($__internal_1_$__cuda_sm20_rcp_rn_f32_slowpath)
        /*0014*/ 	.word	0x00000000


	//----- nvinfo : EIATTR_FRAME_SIZE
	.align		4
.L_3:
        /*0018*/ 	.byte	0x04, 0x11
        /*001a*/ 	.short	(.L_5 - .L_4)
	.align		4
.L_4:
        /*001c*/ 	.word	index@(sigmoid)
        /*0020*/ 	.word	0x00000000


	//----- nvinfo : EIATTR_REGCOUNT
	.align		4
.L_5:
        /*0024*/ 	.byte	0x04, 0x2f
        /*0026*/ 	.short	(.L_7 - .L_6)
	.align		4
.L_6:
        /*0028*/ 	.word	index@(ReLU)
        /*002c*/ 	.word	0x0000000a


	//----- nvinfo : EIATTR_FRAME_SIZE
	.align		4
.L_7:
        /*0030*/ 	.byte	0x04, 0x11
        /*0032*/ 	.short	(.L_9 - .L_8)
	.align		4
.L_8:
        /*0034*/ 	.word	index@(ReLU)
        /*0038*/ 	.word	0x00000000


	//----- nvinfo : EIATTR_REGCOUNT
	.align		4
.L_9:
        /*003c*/ 	.byte	0x04, 0x2f
        /*003e*/ 	.short	(.L_11 - .L_10)
	.align		4
.L_10:
        /*0040*/ 	.word	index@(stableSoftmax)
        /*0044*/ 	.word	0x00000020


	//----- nvinfo : EIATTR_FRAME_SIZE
	.align		4
.L_11:
        /*0048*/ 	.byte	0x04, 0x11
        /*004a*/ 	.short	(.L_13 - .L_12)
	.align		4
.L_12:
        /*004c*/ 	.word	index@($__internal_0_$__cuda_sm3x_div_rn_noftz_f32_slowpath)
        /*0050*/ 	.word	0x00000000


	//----- nvinfo : EIATTR_FRAME_SIZE
	.align		4
.L_13:
        /*0054*/ 	.byte	0x04, 0x11
        /*0056*/ 	.short	(.L_15 - .L_14)
	.align		4
.L_14:
        /*0058*/ 	.word	index@(stableSoftmax)
        /*005c*/ 	.word	0x00000000


	//----- nvinfo : EIATTR_REGCOUNT
	.align		4
.L_15:
        /*0060*/ 	.byte	0x04, 0x2f
        /*0062*/ 	.short	(.L_17 - .L_16)
	.align		4
.L_16:
        /*0064*/ 	.word	index@(stableSoftmaxGrad)
        /*0068*/ 	.word	0x00000020


	//----- nvinfo : EIATTR_FRAME_SIZE
	.align		4
.L_17:
        /*006c*/ 	.byte	0x04, 0x11
        /*006e*/ 	.short	(.L_19 - .L_18)
	.align		4
.L_18:
        /*0070*/ 	.word	index@(stableSoftmaxGrad)
        /*0074*/ 	.word	0x00000000


	//----- nvinfo : EIATTR_MIN_STACK_SIZE
	.align		4
.L_19:
        /*0078*/ 	.byte	0x04, 0x12
        /*007a*/ 	.short	(.L_21 - .L_20)
	.align		4
.L_20:
        /*007c*/ 	.word	index@(stableSoftmaxGrad)
        /*0080*/ 	.word	0x00000000


	//----- nvinfo : EIATTR_MIN_STACK_SIZE
	.align		4
.L_21:
        /*0084*/ 	.byte	0x04, 0x12
        /*0086*/ 	.short	(.L_23 - .L_22)
	.align		4
.L_22:
        /*0088*/ 	.word	index@(stableSoftmax)
        /*008c*/ 	.word	0x00000000


	//----- nvinfo : EIATTR_MIN_STACK_SIZE
	.align		4
.L_23:
        /*0090*/ 	.byte	0x04, 0x12
        /*0092*/ 	.short	(.L_25 - .L_24)
	.align		4
.L_24:
        /*0094*/ 	.word	index@(ReLU)
        /*0098*/ 	.word	0x00000000


	//----- nvinfo : EIATTR_MIN_STACK_SIZE
	.align		4
.L_25:
        /*009c*/ 	.byte	0x04, 0x12
        /*009e*/ 	.short	(.L_27 - .L_26)
	.align		4
.L_26:
        /*00a0*/ 	.word	index@(sigmoid)
        /*00a4*/ 	.word	0x00000000
.L_27:


//--------------------- .nv.compat                --------------------------
	.section	.nv.compat,"",@"SHT_CUDA_COMPAT_INFO"
	.align	4
        /*0000*/ 	.byte	0x02, 0x09, 0x00, 0x00, 0x02, 0x02, 0x01, 0x00, 0x02, 0x05, 0x05, 0x00, 0x03, 0x07, 0x01, 0x01
        /*0010*/ 	.byte	0x02, 0x03, 0x00, 0x00, 0x02, 0x06, 0x01, 0x00, 0x04, 0x0b, 0x08, 0x00, 0x01, 0x00, 0x00, 0x00
        /*0020*/ 	.byte	0x00, 0x00, 0x00, 0x00


//--------------------- .nv.info.stableSoftmaxGrad --------------------------
	.section	.nv.info.stableSoftmaxGrad,"",@"SHT_CUDA_INFO"
	.sectionflags	@""
	.align	4


	//----- nvinfo : EIATTR_CUDA_API_VERSION
	.align		4
        /*0000*/ 	.byte	0x04, 0x37
        /*0002*/ 	.short	(.L_29 - .L_28)
.L_28:
        /*0004*/ 	.word	0x00000082


	//----- nvinfo : EIATTR_KPARAM_INFO
	.align		4
.L_29:
        /*0008*/ 	.byte	0x04, 0x17
        /*000a*/ 	.short	(.L_31 - .L_30)
.L_30:
        /*000c*/ 	.word	0x00000000
        /*0010*/ 	.short	0x0004
        /*0012*/ 	.short	0x0018
        /*0014*/ 	.byte	0x00, 0xf5, 0x21, 0x00


	//----- nvinfo : EIATTR_KPARAM_INFO
	.align		4
.L_31:
        /*0018*/ 	.byte	0x04, 0x17
        /*001a*/ 	.short	(.L_33 - .L_32)
.L_32:
        /*001c*/ 	.word	0x00000000
        /*0020*/ 	.short	0x0003
        /*0022*/ 	.short	0x0010
        /*0024*/ 	.byte	0x00, 0xf5, 0x21, 0x00


	//----- nvinfo : EIATTR_KPARAM_INFO
	.align		4
.L_33:
        /*0028*/ 	.byte	0x04, 0x17
        /*002a*/ 	.short	(.L_35 - .L_34)
.L_34:
        /*002c*/ 	.word	0x00000000
        /*0030*/ 	.short	0x0002
        /*0032*/ 	.short	0x0008
        /*0034*/ 	.byte	0x00, 0xf5, 0x21, 0x00


	//----- nvinfo : EIATTR_KPARAM_INFO
	.align		4
.L_35:
        /*0038*/ 	.byte	0x04, 0x17
        /*003a*/ 	.short	(.L_37 - .L_36)
.L_36:
        /*003c*/ 	.word	0x00000000
        /*0040*/ 	.short	0x0001
        /*0042*/ 	.short	0x0004
        /*0044*/ 	.byte	0x00, 0xf0, 0x11, 0x00


	//----- nvinfo : EIATTR_KPARAM_INFO
	.align		4
.L_37:
        /*0048*/ 	.byte	0x04, 0x17
        /*004a*/ 	.short	(.L_39 - .L_38)
.L_38:
        /*004c*/ 	.word	0x00000000
        /*0050*/ 	.short	0x0000
        /*0052*/ 	.short	0x0000
        /*0054*/ 	.byte	0x00, 0xf0, 0x11, 0x00


	//----- nvinfo : EIATTR_SPARSE_MMA_MASK
	.align		4
.L_39:
        /*0058*/ 	.byte	0x03, 0x50
        /*005a*/ 	.short	0x0000


	//----- nvinfo : EIATTR_MAXREG_COUNT
	.align		4
        /*005c*/ 	.byte	0x03, 0x1b
        /*005e*/ 	.short	0x00ff


	//----- nvinfo : EIATTR_MERCURY_ISA_VERSION
	.align		4
        /*0060*/ 	.byte	0x03, 0x5f
        /*0062*/ 	.short	0x0101


	//----- nvinfo : EIATTR_VRC_CTA_INIT_COUNT
	.align		4
        /*0064*/ 	.byte	0x02, 0x4a
	.zero		1
	.zero		1


	//----- nvinfo : EIATTR_EXIT_INSTR_OFFSETS
	.align		4
        /*0068*/ 	.byte	0x04, 0x1c
        /*006a*/ 	.short	(.L_41 - .L_40)


	//   ....[0]....
.L_40:
        /*006c*/ 	.word	0x000000c0


	//   ....[1]....
        /*0070*/ 	.word	0x00000c60


	//----- nvinfo : EIATTR_CBANK_PARAM_SIZE
	.align		4
.L_41:
        /*0074*/ 	.byte	0x03, 0x19
        /*0076*/ 	.short	0x0020


	//----- nvinfo : EIATTR_PARAM_CBANK
	.align		4
        /*0078*/ 	.byte	0x04, 0x0a
        /*007a*/ 	.short	(.L_43 - .L_42)
	.align		4
.L_42:
        /*007c*/ 	.word	index@(.nv.constant0.stableSoftmaxGrad)
        /*0080*/ 	.short	0x0380
        /*0082*/ 	.short	0x0020


	//----- nvinfo : EIATTR_SW_WAR
	.align		4
.L_43:
        /*0084*/ 	.byte	0x04, 0x36
        /*0086*/ 	.short	(.L_45 - .L_44)
.L_44:
        /*0088*/ 	.word	0x00000008
.L_45:


//--------------------- .nv.info.stableSoftmax    --------------------------
	.section	.nv.info.stableSoftmax,"",@"SHT_CUDA_INFO"
	.sectionflags	@""
	.align	4


	//----- nvinfo : EIATTR_CUDA_API_VERSION
	.align		4
        /*0000*/ 	.byte	0x04, 0x37
        /*0002*/ 	.short	(.L_47 - .L_46)
.L_46:
        /*0004*/ 	.word	0x00000082


	//----- nvinfo : EIATTR_KPARAM_INFO
	.align		4
.L_47:
        /*0008*/ 	.byte	0x04, 0x17
        /*000a*/ 	.short	(.L_49 - .L_48)
.L_48:
        /*000c*/ 	.word	0x00000000
        /*0010*/ 	.short	0x0003
        /*0012*/ 	.short	0x0010
        /*0014*/ 	.byte	0x00, 0xf5, 0x21, 0x00


	//----- nvinfo : EIATTR_KPARAM_INFO
	.align		4
.L_49:
        /*0018*/ 	.byte	0x04, 0x17
        /*001a*/ 	.short	(.L_51 - .L_50)
.L_50:
        /*001c*/ 	.word	0x00000000
        /*0020*/ 	.short	0x0002
        /*0022*/ 	.short	0x0008
        /*0024*/ 	.byte	0x00, 0xf5, 0x21, 0x00


	//----- nvinfo : EIATTR_KPARAM_INFO
	.align		4
.L_51:
        /*0028*/ 	.byte	0x04, 0x17
        /*002a*/ 	.short	(.L_53 - .L_52)
.L_52:
        /*002c*/ 	.word	0x00000000
        /*0030*/ 	.short	0x0001
        /*0032*/ 	.short	0x0004
        /*0034*/ 	.byte	0x00, 0xf0, 0x11, 0x00


	//----- nvinfo : EIATTR_KPARAM_INFO
	.align		4
.L_53:
        /*0038*/ 	.byte	0x04, 0x17
        /*003a*/ 	.short	(.L_55 - .L_54)
.L_54:
        /*003c*/ 	.word	0x00000000
        /*0040*/ 	.short	0x0000
        /*0042*/ 	.short	0x0000
        /*0044*/ 	.byte	0x00, 0xf0, 0x11, 0x00


	//----- nvinfo : EIATTR_SPARSE_MMA_MASK
	.align		4
.L_55:
        /*0048*/ 	.byte	0x03, 0x50
        /*004a*/ 	.short	0x0000


	//----- nvinfo : EIATTR_MAXREG_COUNT
	.align		4
        /*004c*/ 	.byte	0x03, 0x1b
        /*004e*/ 	.short	0x00ff


	//----- nvinfo : EIATTR_MERCURY_ISA_VERSION
	.align		4
        /*0050*/ 	.byte	0x03, 0x5f
        /*0052*/ 	.short	0x0101


	//----- nvinfo : EIATTR_VRC_CTA_INIT_COUNT
	.align		4
        /*0054*/ 	.byte	0x02, 0x4a
	.zero		1
	.zero		1


	//----- nvinfo : EIATTR_EXIT_INSTR_OFFSETS
	.align		4
        /*0058*/ 	.byte	0x04, 0x1c
        /*005a*/ 	.short	(.L_57 - .L_56)


	//   ....[0]....
.L_56:
        /*005c*/ 	.word	0x00000070


	//   ....[1]....
        /*0060*/ 	.word	0x00001550


	//   ....[2]....
        /*0064*/ 	.word	0x00002420


	//   ....[3]....
        /*0068*/ 	.word	0x00002b80


	//   ....[4]....
        /*006c*/ 	.word	0x00002f70


	//   ....[5]....
        /*0070*/ 	.word	0x00003160


	//----- nvinfo : EIATTR_CRS_STACK_SIZE
	.align		4
.L_57:
        /*0074*/ 	.byte	0x04, 0x1e
        /*0076*/ 	.short	(.L_59 - .L_58)
.L_58:
        /*0078*/ 	.word	0x00000000


	//----- nvinfo : EIATTR_CBANK_PARAM_SIZE
	.align		4
.L_59:
        /*007c*/ 	.byte	0x03, 0x19
        /*007e*/ 	.short	0x0018


	//----- nvinfo : EIATTR_PARAM_CBANK
	.align		4
        /*0080*/ 	.byte	0x04, 0x0a
        /*0082*/ 	.short	(.L_61 - .L_60)
	.align		4
.L_60:
        /*0084*/ 	.word	index@(.nv.constant0.stableSoftmax)
        /*0088*/ 	.short	0x0380
        /*008a*/ 	.short	0x0018


	//----- nvinfo : EIATTR_SW_WAR
	.align		4
.L_61:
        /*008c*/ 	.byte	0x04, 0x36
        /*008e*/ 	.short	(.L_63 - .L_62)
.L_62:
        /*0090*/ 	.word	0x00000008
.L_63:


//--------------------- .nv.info.ReLU             --------------------------
	.section	.nv.info.ReLU,"",@"SHT_CUDA_INFO"
	.sectionflags	@""
	.align	4


	//----- nvinfo : EIATTR_CUDA_API_VERSION
	.align		4
        /*0000*/ 	.byte	0x04, 0x37
        /*0002*/ 	.short	(.L_65 - .L_64)
.L_64:
        /*0004*/ 	.word	0x00000082


	//----- nvinfo : EIATTR_KPARAM_INFO
	.align		4
.L_65:
        /*0008*/ 	.byte	0x04, 0x17
        /*000a*/ 	.short	(.L_67 - .L_66)
.L_66:
        /*000c*/ 	.word	0x00000000
        /*0010*/ 	.short	0x0002
        /*0012*/ 	.short	0x0010
        /*0014*/ 	.byte	0x00, 0xf5, 0x21, 0x00


	//----- nvinfo : EIATTR_KPARAM_INFO
	.align		4
.L_67:
        /*0018*/ 	.byte	0x04, 0x17
        /*001a*/ 	.short	(.L_69 - .L_68)
.L_68:
        /*001c*/ 	.word	0x00000000
        /*0020*/ 	.short	0x0001
        /*0022*/ 	.short	0x0008
        /*0024*/ 	.byte	0x00, 0xf5, 0x21, 0x00


	//----- nvinfo : EIATTR_KPARAM_INFO
	.align		4
.L_69:
        /*0028*/ 	.byte	0x04, 0x17
        /*002a*/ 	.short	(.L_71 - .L_70)
.L_70:
        /*002c*/ 	.word	0x00000000
        /*0030*/ 	.short	0x0000
        /*0032*/ 	.short	0x0000
        /*0034*/ 	.byte	0x00, 0xf0, 0x11, 0x00


	//----- nvinfo : EIATTR_SPARSE_MMA_MASK
	.align		4
.L_71:
        /*0038*/ 	.byte	0x03, 0x50
        /*003a*/ 	.short	0x0000


	//----- nvinfo : EIATTR_MAXREG_COUNT
	.align		4
        /*003c*/ 	.byte	0x03, 0x1b
        /*003e*/ 	.short	0x00ff


	//----- nvinfo : EIATTR_MERCURY_ISA_VERSION
	.align		4
        /*0040*/ 	.byte	0x03, 0x5f
        /*0042*/ 	.short	0x0101


	//----- nvinfo : EIATTR_VRC_CTA_INIT_COUNT
	.align		4
        /*0044*/ 	.byte	0x02, 0x4a
	.zero		1
	.zero		1


	//----- nvinfo : EIATTR_EXIT_INSTR_OFFSETS
	.align		4
        /*0048*/ 	.byte	0x04, 0x1c
        /*004a*/ 	.short	(.L_73 - .L_72)


	//   ....[0]....
.L_72:
        /*004c*/ 	.word	0x00000070


	//   ....[1]....
        /*0050*/ 	.word	0x00000100


	//----- nvinfo : EIATTR_CBANK_PARAM_SIZE
	.align		4
.L_73:
        /*0054*/ 	.byte	0x03, 0x19
        /*0056*/ 	.short	0x0018


	//----- nvinfo : EIATTR_PARAM_CBANK
	.align		4
        /*0058*/ 	.byte	0x04, 0x0a
        /*005a*/ 	.short	(.L_75 - .L_74)
	.align		4
.L_74:
        /*005c*/ 	.word	index@(.nv.constant0.ReLU)
        /*0060*/ 	.short	0x0380
        /*0062*/ 	.short	0x0018


	//----- nvinfo : EIATTR_SW_WAR
	.align		4
.L_75:
        /*0064*/ 	.byte	0x04, 0x36
        /*0066*/ 	.short	(.L_77 - .L_76)
.L_76:
        /*0068*/ 	.word	0x00000008
.L_77:


//--------------------- .nv.info.sigmoid          --------------------------
	.section	.nv.info.sigmoid,"",@"SHT_CUDA_INFO"
	.sectionflags	@""
	.align	4


	//----- nvinfo : EIATTR_CUDA_API_VERSION
	.align		4
        /*0000*/ 	.byte	0x04, 0x37
        /*0002*/ 	.short	(.L_79 - .L_78)
.L_78:
        /*0004*/ 	.word	0x00000082


	//----- nvinfo : EIATTR_KPARAM_INFO
	.align		4
.L_79:
        /*0008*/ 	.byte	0x04, 0x17
        /*000a*/ 	.short	(.L_81 - .L_80)
.L_80:
        /*000c*/ 	.word	0x00000000
        /*0010*/ 	.short	0x0002
        /*0012*/ 	.short	0x0010
        /*0014*/ 	.byte	0x00, 0xf5, 0x21, 0x00


	//----- nvinfo : EIATTR_KPARAM_INFO
	.align		4
.L_81:
        /*0018*/ 	.byte	0x04, 0x17
        /*001a*/ 	.short	(.L_83 - .L_82)
.L_82:
        /*001c*/ 	.word	0x00000000
        /*0020*/ 	.short	0x0001
        /*0022*/ 	.short	0x0008
        /*0024*/ 	.byte	0x00, 0xf5, 0x21, 0x00


	//----- nvinfo : EIATTR_KPARAM_INFO
	.align		4
.L_83:
        /*0028*/ 	.byte	0x04, 0x17
        /*002a*/ 	.short	(.L_85 - .L_84)
.L_84:
        /*002c*/ 	.word	0x00000000
        /*0030*/ 	.short	0x0000
        /*0032*/ 	.short	0x0000
        /*0034*/ 	.byte	0x00, 0xf0, 0x11, 0x00


	//----- nvinfo : EIATTR_SPARSE_MMA_MASK
	.align		4
.L_85:
        /*0038*/ 	.byte	0x03, 0x50
        /*003a*/ 	.short	0x0000


	//----- nvinfo : EIATTR_MAXREG_COUNT
	.align		4
        /*003c*/ 	.byte	0x03, 0x1b
        /*003e*/ 	.short	0x00ff


	//----- nvinfo : EIATTR_MERCURY_ISA_VERSION
	.align		4
        /*0040*/ 	.byte	0x03, 0x5f
        /*0042*/ 	.short	0x0101


	//----- nvinfo : EIATTR_VRC_CTA_INIT_COUNT
	.align		4
        /*0044*/ 	.byte	0x02, 0x4a
	.zero		1
	.zero		1


	//----- nvinfo : EIATTR_EXIT_INSTR_OFFSETS
	.align		4
        /*0048*/ 	.byte	0x04, 0x1c
        /*004a*/ 	.short	(.L_87 - .L_86)


	//   ....[0]....
.L_86:
        /*004c*/ 	.word	0x00000070


	//   ....[1]....
        /*0050*/ 	.word	0x00000260


	//----- nvinfo : EIATTR_CRS_STACK_SIZE
	.align		4
.L_87:
        /*0054*/ 	.byte	0x04, 0x1e
        /*0056*/ 	.short	(.L_89 - .L_88)
.L_88:
        /*0058*/ 	.word	0x00000000


	//----- nvinfo : EIATTR_CBANK_PARAM_SIZE
	.align		4
.L_89:
        /*005c*/ 	.byte	0x03, 0x19
        /*005e*/ 	.short	0x0018


	//----- nvinfo : EIATTR_PARAM_CBANK
	.align		4
        /*0060*/ 	.byte	0x04, 0x0a
        /*0062*/ 	.short	(.L_91 - .L_90)
	.align		4
.L_90:
        /*0064*/ 	.word	index@(.nv.constant0.sigmoid)
        /*0068*/ 	.short	0x0380
        /*006a*/ 	.short	0x0018


	//----- nvinfo : EIATTR_SW_WAR
	.align		4
.L_91:
        /*006c*/ 	.byte	0x04, 0x36
        /*006e*/ 	.short	(.L_93 - .L_92)
.L_92:
        /*0070*/ 	.word	0x00000008
.L_93:


//--------------------- .nv.callgraph             --------------------------
	.section	.nv.callgraph,"",@"SHT_CUDA_CALLGRAPH"
	.align	4
	.sectionentsize	8
	.align		4
        /*0000*/ 	.word	0x00000000
	.align		4
        /*0004*/ 	.word	0xffffffff
	.align		4
        /*0008*/ 	.word	0x00000000
	.align		4
        /*000c*/ 	.word	0xfffffffe
	.align		4
        /*0010*/ 	.word	0x00000000
	.align		4
        /*0014*/ 	.word	0xfffffffd
	.align		4
        /*0018*/ 	.word	0x00000000
	.align		4
        /*001c*/ 	.word	0xfffffffc


//--------------------- .text.stableSoftmaxGrad   --------------------------
	.section	.text.stableSoftmaxGrad,"ax",@progbits
	.align	128
        .global         stableSoftmaxGrad
        .type           stableSoftmaxGrad,@function
        .size           stableSoftmaxGrad,(.L_x_74 - stableSoftmaxGrad)
        .other          stableSoftmaxGrad,@"STO_CUDA_ENTRY STV_DEFAULT"
stableSoftmaxGrad:
.text.stableSoftmaxGrad:
[----:B------:R-:W-:Y:S01]  /*0000*/  LDC R1, c[0x0][0x37c] ;  /* 0x0000df00ff017b82 */ /* 0x000fe20000000800 */
[----:B------:R-:W0:Y:S07]  /*0010*/  S2R R3, SR_TID.Y ;  /* 0x0000000000037919 */ /* 0x000e2e0000002200 */
[----:B------:R-:W1:Y:S01]  /*0020*/  LDC R9, c[0x0][0x360] ;  /* 0x0000d800ff097b82 */ /* 0x000e620000000800 */
[----:B------:R-:W2:Y:S01]  /*0030*/  LDCU.64 UR10, c[0x0][0x380] ;  /* 0x00007000ff0a77ac */ /* 0x000ea20008000a00 */
[----:B------:R-:W1:Y:S06]  /*0040*/  S2R R2, SR_TID.X ;  /* 0x0000000000027919 */ /* 0x000e6c0000002100 */
[----:B------:R-:W0:Y:S08]  /*0050*/  S2UR UR5, SR_CTAID.Y ;  /* 0x00000000000579c3 */ /* 0x000e300000002600 */
[----:B------:R-:W0:Y:S08]  /*0060*/  LDC R0, c[0x0][0x364] ;  /* 0x0000d900ff007b82 */ /* 0x000e300000000800 */
[----:B------:R-:W1:Y:S01]  /*0070*/  S2UR UR4, SR_CTAID.X ;  /* 0x00000000000479c3 */ /* 0x000e620000002500 */
[----:B0-----:R-:W-:-:S05]  /*0080*/  IMAD R0, R0, UR5, R3 ;  /* 0x0000000500007c24 */ /* 0x001fca000f8e0203 */
[----:B--2---:R-:W-:Y:S01]  /*0090*/  ISETP.GE.AND P0, PT, R0, UR11, PT ;  /* 0x0000000b00007c0c */ /* 0x004fe2000bf06270 */
[----:B-1----:R-:W-:-:S05]  /*00a0*/  IMAD R9, R9, UR4, R2 ;  /* 0x0000000409097c24 */ /* 0x002fca000f8e0202 */
[----:B------:R-:W-:-:S13]  /*00b0*/  ISETP.GE.OR P0, PT, R9, UR10, P0 ;  /* 0x0000000a09007c0c */ /* 0x000fda0008706670 */
[----:B------:R-:W-:Y:S05]  /*00c0*/  @P0 EXIT ;  /* 0x000000000000094d */ /* 0x000fea0003800000 */
[----:B------:R-:W0:Y:S01]  /*00d0*/  LDC.64 R2, c[0x0][0x388] ;  /* 0x0000e200ff027b82 */ /* 0x000e220000000a00 */
[----:B------:R-:W-:Y:S02]  /*00e0*/  UISETP.GE.U32.AND UP0, UPT, UR11, 0x8, UPT ;  /* 0x000000080b00788c */ /* 0x000fe4000bf06070 */
[----:B------:R-:W-:Y:S02]  /*00f0*/  IMAD R9, R9, UR11, RZ ;  /* 0x0000000b09097c24 */ /* 0x000fe4000f8e02ff */
[----:B------:R-:W-:Y:S01]  /*0100*/  HFMA2 R10, -RZ, RZ, 0, 0 ;  /* 0x00000000ff0a7431 */ /* 0x000fe200000001ff */
[----:B------:R-:W-:Y:S01]  /*0110*/  ULOP3.LUT UR10, UR11, 0x7, URZ, 0xc0, !UPT ;  /* 0x000000070b0a7892 */ /* 0x000fe2000f8ec0ff */
[----:B------:R-:W-:Y:S01]  /*0120*/  UMOV UR4, URZ ;  /* 0x000000ff00047c82 */ /* 0x000fe20008000000 */
[----:B------:R-:W-:Y:S01]  /*0130*/  IADD3 R8, PT, PT, R0, R9, RZ ;  /* 0x0000000900087210 */ /* 0x000fe20007ffe0ff */
[----:B------:R-:W1:Y:S04]  /*0140*/  LDCU.64 UR14, c[0x0][0x358] ;  /* 0x00006b00ff0e77ac */ /* 0x000e680008000a00 */
[----:B0-----:R-:W-:Y:S01]  /*0150*/  IMAD.WIDE R2, R8, 0x4, R2 ;  /* 0x0000000408027825 */ /* 0x001fe200078e0202 */
[----:B-1----:R-:W-:Y:S06]  /*0160*/  BRA.U !UP0, `(.L_x_0) ;  /* 0x0000000508587547 */ /* 0x002fec000b800000 */
[----:B------:R-:W0:Y:S01]  /*0170*/  LDCU.64 UR8, c[0x0][0x388] ;  /* 0x00007100ff0877ac */ /* 0x000e220008000a00 */
[----:B------:R-:W-:Y:S02]  /*0180*/  IADD3 R29, PT, PT, -R0, RZ, RZ ;  /* 0x000000ff001d7210 */ /* 0x000fe40007ffe1ff */
[----:B------:R-:W-:Y:S01]  /*0190*/  MOV R10, RZ ;  /* 0x000000ff000a7202 */ /* 0x000fe20000000f00 */
[----:B------:R-:W1:Y:S01]  /*01a0*/  LDCU.64 UR6, c[0x0][0x390] ;  /* 0x00007200ff0677ac */ /* 0x000e620008000a00 */
[----:B------:R-:W-:Y:S01]  /*01b0*/  MOV R11, R9 ;  /* 0x00000009000b7202 */ /* 0x000fe20000000f00 */
[----:B------:R-:W-:Y:S01]  /*01c0*/  ULOP3.LUT UR4, UR11, 0xfffffff8, URZ, 0xc0, !UPT ;  /* 0xfffffff80b047892 */ /* 0x000fe2000f8ec0ff */
[----:B------:R-:W-:Y:S01]  /*01d0*/  UMOV UR5, URZ ;  /* 0x000000ff00057c82 */ /* 0x000fe20008000000 */
[----:B0-----:R-:W-:Y:S02]  /*01e0*/  UIADD3 UR8, UP0, UPT, UR8, 0x10, URZ ;  /* 0x0000001008087890 */ /* 0x001fe4000ff1e0ff */
[----:B-1----:R-:W-:-:S02]  /*01f0*/  UIADD3 UR6, UP1, UPT, UR6, 0x10, URZ ;  /* 0x0000001006067890 */ /* 0x002fc4000ff3e0ff */
[----:B------:R-:W-:Y:S02]  /*0200*/  UIADD3.X UR9, UPT, UPT, URZ, UR9, URZ, UP0, !UPT ;  /* 0x00000009ff097290 */ /* 0x000fe400087fe4ff */
[----:B------:R-:W-:-:S12]  /*0210*/  UIADD3.X UR7, UPT, UPT, URZ, UR7, URZ, UP1, !UPT ;  /* 0x00000007ff077290 */ /* 0x000fd80008ffe4ff */
.L_x_1:
[----:B------:R-:W-:Y:S01]  /*0220*/  ISETP.NE.AND P6, PT, R29, RZ, PT ;  /* 0x000000ff1d00720c */ /* 0x000fe20003fc5270 */
[----:B------:R-:W2:Y:S01]  /*0230*/  LDG.E R21, desc[UR14][R2.64] ;  /* 0x0000000e02157981 */ /* 0x000ea2000c1e1900 */
[----:B------:R-:W-:Y:S02]  /*0240*/  MOV R4, UR8 ;  /* 0x0000000800047c02 */ /* 0x000fe40008000f00 */
[----:B------:R-:W-:-:S03]  /*0250*/  MOV R5, UR9 ;  /* 0x0000000900057c02 */ /* 0x000fc60008000f00 */
[----:B------:R-:W-:-:S06]  /*0260*/  IMAD.WIDE R4, R11, 0x4, R4 ;  /* 0x000000040b047825 */ /* 0x000fcc00078e0204 */
[----:B------:R-:W3:Y:S01]  /*0270*/  @P6 LDG.E R20, desc[UR14][R4.64+-0x10] ;  /* 0xfffff00e04146981 */ /* 0x000ee2000c1e1900 */
[----:B------:R-:W-:Y:S01]  /*0280*/  UIADD3 UR11, UPT, UPT, UR5, 0x1, URZ ;  /* 0x00000001050b7890 */ /* 0x000fe2000fffe0ff */
[----:B------:R-:W-:Y:S01]  /*0290*/  MOV R6, UR6 ;  /* 0x0000000600067c02 */ /* 0x000fe20008000f00 */
[----:B------:R-:W-:Y:S01]  /*02a0*/  UIADD3 UR12, UPT, UPT, UR5, 0x2, URZ ;  /* 0x00000002050c7890 */ /* 0x000fe2000fffe0ff */
[----:B------:R-:W-:-:S03]  /*02b0*/  MOV R7, UR7 ;  /* 0x0000000700077c02 */ /* 0x000fc60008000f00 */
[C---:B------:R-:W-:Y:S01]  /*02c0*/  ISETP.NE.AND P5, PT, R0.reuse, UR11, PT ;  /* 0x0000000b00007c0c */ /* 0x040fe2000bfa5270 */
[----:B------:R-:W-:Y:S01]  /*02d0*/  UIADD3 UR11, UPT, UPT, UR5, 0x3, URZ ;  /* 0x00000003050b7890 */ /* 0x000fe2000fffe0ff */
[----:B------:R-:W-:Y:S01]  /*02e0*/  IMAD.WIDE R6, R11, 0x4, R6 ;  /* 0x000000040b067825 */ /* 0x000fe200078e0206 */
[----:B------:R-:W-:Y:S01]  /*02f0*/  ISETP.NE.AND P4, PT, R0, UR12, PT ;  /* 0x0000000c00007c0c */ /* 0x000fe2000bf85270 */
[----:B------:R-:W-:-:S03]  /*0300*/  UIADD3 UR12, UPT, UPT, UR5, 0x4, URZ ;  /* 0x00000004050c7890 */ /* 0x000fc6000fffe0ff */
[C---:B------:R-:W-:Y:S01]  /*0310*/  ISETP.NE.AND P3, PT, R0.reuse, UR11, PT ;  /* 0x0000000b00007c0c */ /* 0x040fe2000bf65270 */
[----:B------:R-:W4:Y:S01]  /*0320*/  LDG.E R13, desc[UR14][R6.64+-0x10] ;  /* 0xfffff00e060d7981 */ /* 0x000f22000c1e1900 */
[----:B------:R-:W-:Y:S01]  /*0330*/  UIADD3 UR11, UPT, UPT, UR5, 0x5, URZ ;  /* 0x00000005050b7890 */ /* 0x000fe2000fffe0ff */
[----:B------:R-:W-:-:S03]  /*0340*/  ISETP.NE.AND P2, PT, R0, UR12, PT ;  /* 0x0000000c00007c0c */ /* 0x000fc6000bf45270 */
[----:B------:R-:W5:Y:S01]  /*0350*/  @P5 LDG.E R12, desc[UR14][R4.64+-0xc] ;  /* 0xfffff40e040c5981 */ /* 0x000f62000c1e1900 */
[----:B------:R-:W-:Y:S01]  /*0360*/  UIADD3 UR12, UPT, UPT, UR5, 0x6, URZ ;  /* 0x00000006050c7890 */ /* 0x000fe2000fffe0ff */
[----:B------:R-:W-:Y:S02]  /*0370*/  ISETP.NE.AND P1, PT, R0, UR11, PT ;  /* 0x0000000b00007c0c */ /* 0x000fe4000bf25270 */
[----:B------:R-:W5:Y:S01]  /*0380*/  @P4 LDG.E R14, desc[UR14][R4.64+-0x8] ;  /* 0xfffff80e040e4981 */ /* 0x000f62000c1e1900 */
[----:B------:R-:W-:-:S03]  /*0390*/  UIADD3 UR11, UPT, UPT, UR5, 0x7, URZ ;  /* 0x00000007050b7890 */ /* 0x000fc6000fffe0ff */
[----:B------:R-:W5:Y:S01]  /*03a0*/  LDG.E R15, desc[UR14][R6.64+-0xc] ;  /* 0xfffff40e060f7981 */ /* 0x000f62000c1e1900 */
[----:B------:R-:W-:-:S03]  /*03b0*/  ISETP.NE.AND P0, PT, R0, UR12, PT ;  /* 0x0000000c00007c0c */ /* 0x000fc6000bf05270 */
[----:B------:R-:W5:Y:S04]  /*03c0*/  @P3 LDG.E R16, desc[UR14][R4.64+-0x4] ;  /* 0xfffffc0e04103981 */ /* 0x000f68000c1e1900 */
[----:B------:R-:W5:Y:S04]  /*03d0*/  LDG.E R17, desc[UR14][R6.64+-0x8] ;  /* 0xfffff80e06117981 */ /* 0x000f68000c1e1900 */
[----:B------:R-:W5:Y:S04]  /*03e0*/  @P2 LDG.E R19, desc[UR14][R4.64] ;  /* 0x0000000e04132981 */ /* 0x000f68000c1e1900 */
[----:B------:R-:W5:Y:S04]  /*03f0*/  @P1 LDG.E R24, desc[UR14][R4.64+0x4] ;  /* 0x0000040e04181981 */ /* 0x000f68000c1e1900 */
[----:B------:R-:W5:Y:S04]  /*0400*/  LDG.E R25, desc[UR14][R6.64] ;  /* 0x0000000e06197981 */ /* 0x000f68000c1e1900 */
[----:B------:R-:W5:Y:S04]  /*0410*/  LDG.E R23, desc[UR14][R6.64+0x4] ;  /* 0x0000040e06177981 */ /* 0x000f68000c1e1900 */
[----:B------:R-:W5:Y:S04]  /*0420*/  @P0 LDG.E R28, desc[UR14][R4.64+0x8] ;  /* 0x0000080e041c0981 */ /* 0x000f68000c1e1900 */
[----:B------:R-:W5:Y:S04]  /*0430*/  LDG.E R22, desc[UR14][R6.64+0x8] ;  /* 0x0000080e06167981 */ /* 0x000f68000c1e1900 */
[----:B------:R-:W5:Y:S01]  /*0440*/  LDG.E R26, desc[UR14][R6.64+0xc] ;  /* 0x00000c0e061a7981 */ /* 0x000f62000c1e1900 */
[----:B--2---:R-:W-:-:S04]  /*0450*/  @!P6 FADD R18, -R21, 1 ;  /* 0x3f8000001512e421 */ /* 0x004fc80000000100 */
[C---:B------:R-:W-:Y:S01]  /*0460*/  @!P6 FMUL R18, R21.reuse, R18 ;  /* 0x000000121512e220 */ /* 0x040fe20000400000 */
[----:B---3--:R-:W-:Y:S01]  /*0470*/  @P6 FMUL R18, R21, -R20 ;  /* 0x8000001415126220 */ /* 0x008fe20000400000 */
[----:B------:R-:W-:Y:S01]  /*0480*/  ISETP.NE.AND P6, PT, R0, UR11, PT ;  /* 0x0000000b00007c0c */ /* 0x000fe2000bfc5270 */
[----:B------:R0:W2:-:S12]  /*0490*/  LDG.E R20, desc[UR14][R6.64+-0x4] ;  /* 0xfffffc0e06147981 */ /* 0x000098000c1e1900 */
[----:B------:R1:W3:Y:S01]  /*04a0*/  @P6 LDG.E R27, desc[UR14][R4.64+0xc] ;  /* 0x00000c0e041b6981 */ /* 0x0002e2000c1e1900 */
[----:B----4-:R-:W-:Y:S01]  /*04b0*/  FFMA R18, R13, R18, R10 ;  /* 0x000000120d127223 */ /* 0x010fe2000000000a */
[----:B------:R-:W-:Y:S01]  /*04c0*/  @!P5 FADD R10, -R21, 1 ;  /* 0x3f800000150ad421 */ /* 0x000fe20000000100 */
[----:B-----5:R-:W-:-:S03]  /*04d0*/  @P5 FMUL R12, R12, -R21 ;  /* 0x800000150c0c5220 */ /* 0x020fc60000400000 */
[-C--:B------:R-:W-:Y:S01]  /*04e0*/  @!P5 FMUL R12, R10, R21.reuse ;  /* 0x000000150a0cd220 */ /* 0x080fe20000400000 */
[C---:B------:R-:W-:Y:S01]  /*04f0*/  @!P4 FADD R10, -R21.reuse, 1 ;  /* 0x3f800000150ac421 */ /* 0x040fe20000000100 */
[----:B0-----:R-:W-:Y:S01]  /*0500*/  @!P3 FADD R6, -R21, 1 ;  /* 0x3f8000001506b421 */ /* 0x001fe20000000100 */
[-C--:B------:R-:W-:Y:S02]  /*0510*/  @P4 FMUL R14, R14, -R21.reuse ;  /* 0x800000150e0e4220 */ /* 0x080fe40000400000 */
[-C--:B------:R-:W-:Y:S01]  /*0520*/  @!P4 FMUL R14, R10, R21.reuse ;  /* 0x000000150a0ec220 */ /* 0x080fe20000400000 */
[----:B------:R-:W-:Y:S01]  /*0530*/  FFMA R12, R15, R12, R18 ;  /* 0x0000000c0f0c7223 */ /* 0x000fe20000000012 */
[-C--:B------:R-:W-:Y:S01]  /*0540*/  @P3 FMUL R7, R16, -R21.reuse ;  /* 0x8000001510073220 */ /* 0x080fe20000400000 */
[-C--:B------:R-:W-:Y:S01]  /*0550*/  @!P3 FMUL R7, R6, R21.reuse ;  /* 0x000000150607b220 */ /* 0x080fe20000400000 */
[----:B------:R-:W-:Y:S01]  /*0560*/  @!P2 FADD R6, -R21, 1 ;  /* 0x3f8000001506a421 */ /* 0x000fe20000000100 */
[----:B------:R-:W-:Y:S01]  /*0570*/  FFMA R17, R17, R14, R12 ;  /* 0x0000000e11117223 */ /* 0x000fe2000000000c */
[----:B-1----:R-:W-:-:S02]  /*0580*/  @P2 FMUL R4, R19, -R21 ;  /* 0x8000001513042220 */ /* 0x002fc40000400000 */
[-C--:B------:R-:W-:Y:S01]  /*0590*/  @!P2 FMUL R4, R6, R21.reuse ;  /* 0x000000150604a220 */ /* 0x080fe20000400000 */
[C---:B------:R-:W-:Y:S01]  /*05a0*/  @!P1 FADD R6, -R21.reuse, 1 ;  /* 0x3f80000015069421 */ /* 0x040fe20000000100 */
[----:B------:R-:W-:Y:S01]  /*05b0*/  UIADD3 UR5, UPT, UPT, UR5, 0x8, URZ ;  /* 0x0000000805057890 */ /* 0x000fe2000fffe0ff */
[-C--:B------:R-:W-:Y:S02]  /*05c0*/  @P1 FMUL R24, R24, -R21.reuse ;  /* 0x8000001518181220 */ /* 0x080fe40000400000 */
[-C--:B------:R-:W-:Y:S01]  /*05d0*/  @!P1 FMUL R24, R6, R21.reuse ;  /* 0x0000001506189220 */ /* 0x080fe20000400000 */
[----:B------:R-:W-:Y:S01]  /*05e0*/  @!P0 FADD R6, -R21, 1 ;  /* 0x3f80000015068421 */ /* 0x000fe20000000100 */
[----:B------:R-:W-:Y:S01]  /*05f0*/  UISETP.NE.AND UP0, UPT, UR5, UR4, UPT ;  /* 0x000000040500728c */ /* 0x000fe2000bf05270 */
[-C--:B------:R-:W-:Y:S02]  /*0600*/  @P0 FMUL R5, R28, -R21.reuse ;  /* 0x800000151c050220 */ /* 0x080fe40000400000 */
[----:B------:R-:W-:Y:S01]  /*0610*/  @!P0 FMUL R5, R6, R21 ;  /* 0x0000001506058220 */ /* 0x000fe20000400000 */
[----:B------:R-:W-:-:S02]  /*0620*/  IADD3 R29, PT, PT, R29, 0x8, RZ ;  /* 0x000000081d1d7810 */ /* 0x000fc40007ffe0ff */
[----:B------:R-:W-:Y:S01]  /*0630*/  IADD3 R11, PT, PT, R11, 0x8, RZ ;  /* 0x000000080b0b7810 */ /* 0x000fe20007ffe0ff */
[----:B--2---:R-:W-:-:S04]  /*0640*/  FFMA R20, R20, R7, R17 ;  /* 0x0000000714147223 */ /* 0x004fc80000000011 */
[----:B------:R-:W-:-:S04]  /*0650*/  FFMA R4, R25, R4, R20 ;  /* 0x0000000419047223 */ /* 0x000fc80000000014 */
[----:B------:R-:W-:Y:S01]  /*0660*/  FFMA R23, R23, R24, R4 ;  /* 0x0000001817177223 */ /* 0x000fe20000000004 */
[----:B------:R-:W-:Y:S01]  /*0670*/  @!P6 FADD R4, -R21, 1 ;  /* 0x3f8000001504e421 */ /* 0x000fe20000000100 */
[----:B---3--:R-:W-:Y:S02]  /*0680*/  @P6 FMUL R27, R27, -R21 ;  /* 0x800000151b1b6220 */ /* 0x008fe40000400000 */
[----:B------:R-:W-:Y:S01]  /*0690*/  FFMA R5, R22, R5, R23 ;  /* 0x0000000516057223 */ /* 0x000fe20000000017 */
[----:B------:R-:W-:-:S04]  /*06a0*/  @!P6 FMUL R27, R4, R21 ;  /* 0x00000015041be220 */ /* 0x000fc80000400000 */
[----:B------:R-:W-:Y:S01]  /*06b0*/  FFMA R10, R26, R27, R5 ;  /* 0x0000001b1a0a7223 */ /* 0x000fe20000000005 */
[----:B------:R-:W-:Y:S06]  /*06c0*/  BRA.U UP0, `(.L_x_1) ;  /* 0xfffffff900d47547 */ /* 0x000fec000b83ffff */
.L_x_0:
[----:B------:R-:W-:-:S09]  /*06d0*/  UISETP.NE.AND UP0, UPT, UR10, URZ, UPT ;  /* 0x000000ff0a00728c */ /* 0x000fd2000bf05270 */
[----:B------:R-:W-:Y:S05]  /*06e0*/  BRA.U !UP0, `(.L_x_2) ;  /* 0x0000000508507547 */ /* 0x000fea000b800000 */
[----:B------:R-:W0:Y:S01]  /*06f0*/  LDCU UR5, c[0x0][0x384] ;  /* 0x00007080ff0577ac */ /* 0x000e220008000800 */
[----:B------:R-:W-:Y:S02]  /*0700*/  UISETP.GE.U32.AND UP0, UPT, UR10, 0x4, UPT ;  /* 0x000000040a00788c */ /* 0x000fe4000bf06070 */
[----:B0-----:R-:W-:-:S04]  /*0710*/  ULOP3.LUT UR6, UR5, 0x3, URZ, 0xc0, !UPT ;  /* 0x0000000305067892 */ /* 0x001fc8000f8ec0ff */
[----:B------:R-:W-:-:S03]  /*0720*/  UISETP.NE.AND UP1, UPT, UR6, URZ, UPT ;  /* 0x000000ff0600728c */ /* 0x000fc6000bf25270 */
[----:B------:R-:W-:Y:S08]  /*0730*/  BRA.U !UP0, `(.L_x_3) ;  /* 0x0000000108987547 */ /* 0x000ff0000b800000 */
[----:B------:R-:W0:Y:S01]  /*0740*/  LDC.64 R6, c[0x0][0x388] ;  /* 0x0000e200ff067b82 */ /* 0x000e220000000a00 */
[----:B------:R-:W-:Y:S02]  /*0750*/  UIADD3 UR7, UPT, UPT, UR4, 0x1, URZ ;  /* 0x0000000104077890 */ /* 0x000fe4000fffe0ff */
[C---:B------:R-:W-:Y:S01]  /*0760*/  ISETP.NE.AND P0, PT, R0.reuse, UR4, PT ;  /* 0x0000000400007c0c */ /* 0x040fe2000bf05270 */
[----:B------:R-:W-:Y:S02]  /*0770*/  UIADD3 UR8, UPT, UPT, UR4, 0x2, URZ ;  /* 0x0000000204087890 */ /* 0x000fe4000fffe0ff */
[----:B------:R-:W-:Y:S01]  /*0780*/  IADD3 R13, PT, PT, R9, UR4, RZ ;  /* 0x00000004090d7c10 */ /* 0x000fe2000fffe0ff */
[----:B------:R-:W-:Y:S01]  /*0790*/  UIADD3 UR9, UPT, UPT, UR4, 0x3, URZ ;  /* 0x0000000304097890 */ /* 0x000fe2000fffe0ff */
[----:B------:R-:W2:Y:S01]  /*07a0*/  LDG.E R12, desc[UR14][R2.64] ;  /* 0x0000000e020c7981 */ /* 0x000ea2000c1e1900 */
[C---:B------:R-:W-:Y:S01]  /*07b0*/  ISETP.NE.AND P1, PT, R0.reuse, UR7, PT ;  /* 0x0000000700007c0c */ /* 0x040fe2000bf25270 */
[----:B------:R-:W1:Y:S01]  /*07c0*/  LDC.64 R4, c[0x0][0x390] ;  /* 0x0000e400ff047b82 */ /* 0x000e620000000a00 */
[----:B------:R-:W-:-:S02]  /*07d0*/  ISETP.NE.AND P2, PT, R0, UR8, PT ;  /* 0x0000000800007c0c */ /* 0x000fc4000bf45270 */
[----:B------:R-:W-:Y:S01]  /*07e0*/  ISETP.NE.AND P3, PT, R0, UR9, PT ;  /* 0x0000000900007c0c */ /* 0x000fe2000bf65270 */
[----:B0-----:R-:W-:-:S05]  /*07f0*/  IMAD.WIDE R6, R13, 0x4, R6 ;  /* 0x000000040d067825 */ /* 0x001fca00078e0206 */
[----:B------:R-:W3:Y:S01]  /*0800*/  @P0 LDG.E R11, desc[UR14][R6.64] ;  /* 0x0000000e060b0981 */ /* 0x000ee2000c1e1900 */
[----:B-1----:R-:W-:-:S03]  /*0810*/  IMAD.WIDE R4, R13, 0x4, R4 ;  /* 0x000000040d047825 */ /* 0x002fc600078e0204 */
[----:B------:R-:W4:Y:S04]  /*0820*/  @P1 LDG.E R15, desc[UR14][R6.64+0x4] ;  /* 0x0000040e060f1981 */ /* 0x000f28000c1e1900 */
[----:B------:R-:W5:Y:S04]  /*0830*/  LDG.E R13, desc[UR14][R4.64] ;  /* 0x0000000e040d7981 */ /* 0x000f68000c1e1900 */
[----:B------:R-:W5:Y:S04]  /*0840*/  @P2 LDG.E R19, desc[UR14][R6.64+0x8] ;  /* 0x0000080e06132981 */ /* 0x000f68000c1e1900 */
[----:B------:R-:W5:Y:S04]  /*0850*/  LDG.E R14, desc[UR14][R4.64+0x4] ;  /* 0x0000040e040e7981 */ /* 0x000f68000c1e1900 */
[----:B------:R0:W5:Y:S04]  /*0860*/  @P3 LDG.E R21, desc[UR14][R6.64+0xc] ;  /* 0x00000c0e06153981 */ /* 0x000168000c1e1900 */
[----:B------:R-:W5:Y:S04]  /*0870*/  LDG.E R16, desc[UR14][R4.64+0x8] ;  /* 0x0000080e04107981 */ /* 0x000f68000c1e1900 */
[----:B------:R1:W5:Y:S01]  /*0880*/  LDG.E R23, desc[UR14][R4.64+0xc] ;  /* 0x00000c0e04177981 */ /* 0x000362000c1e1900 */
[----:B------:R-:W-:Y:S01]  /*0890*/  UIADD3 UR4, UPT, UPT, UR4, 0x4, URZ ;  /* 0x0000000404047890 */ /* 0x000fe2000fffe0ff */
[C---:B--2---:R-:W-:Y:S01]  /*08a0*/  @!P0 FADD R17, -R12.reuse, 1 ;  /* 0x3f8000000c118421 */ /* 0x044fe20000000100 */
[C---:B0-----:R-:W-:Y:S01]  /*08b0*/  @!P2 FADD R7, -R12.reuse, 1 ;  /* 0x3f8000000c07a421 */ /* 0x041fe20000000100 */
[C---:B-1----:R-:W-:Y:S01]  /*08c0*/  @!P3 FADD R5, -R12.reuse, 1 ;  /* 0x3f8000000c05b421 */ /* 0x042fe20000000100 */
[C---:B---3--:R-:W-:Y:S01]  /*08d0*/  @P0 FMUL R11, R12.reuse, -R11 ;  /* 0x8000000b0c0b0220 */ /* 0x048fe20000400000 */
[C---:B------:R-:W-:Y:S01]  /*08e0*/  @!P0 FMUL R11, R12.reuse, R17 ;  /* 0x000000110c0b8220 */ /* 0x040fe20000400000 */
[----:B------:R-:W-:Y:S01]  /*08f0*/  @!P1 FADD R17, -R12, 1 ;  /* 0x3f8000000c119421 */ /* 0x000fe20000000100 */
[----:B----4-:R-:W-:-:S03]  /*0900*/  @P1 FMUL R15, R15, -R12 ;  /* 0x8000000c0f0f1220 */ /* 0x010fc60000400000 */
[-C--:B------:R-:W-:Y:S01]  /*0910*/  @!P1 FMUL R15, R17, R12.reuse ;  /* 0x0000000c110f9220 */ /* 0x080fe20000400000 */
[----:B-----5:R-:W-:Y:S01]  /*0920*/  FFMA R11, R13, R11, R10 ;  /* 0x0000000b0d0b7223 */ /* 0x020fe2000000000a */
[-C--:B------:R-:W-:Y:S01]  /*0930*/  @P2 FMUL R19, R19, -R12.reuse ;  /* 0x8000000c13132220 */ /* 0x080fe20000400000 */
[-C--:B------:R-:W-:Y:S02]  /*0940*/  @!P2 FMUL R19, R7, R12.reuse ;  /* 0x0000000c0713a220 */ /* 0x080fe40000400000 */
[----:B------:R-:W-:Y:S01]  /*0950*/  FFMA R11, R14, R15, R11 ;  /* 0x0000000f0e0b7223 */ /* 0x000fe2000000000b */
[-C--:B------:R-:W-:Y:S01]  /*0960*/  @P3 FMUL R10, R21, -R12.reuse ;  /* 0x8000000c150a3220 */ /* 0x080fe20000400000 */
[----:B------:R-:W-:Y:S02]  /*0970*/  @!P3 FMUL R10, R5, R12 ;  /* 0x0000000c050ab220 */ /* 0x000fe40000400000 */
[----:B------:R-:W-:-:S04]  /*0980*/  FFMA R16, R16, R19, R11 ;  /* 0x0000001310107223 */ /* 0x000fc8000000000b */
[----:B------:R-:W-:-:S07]  /*0990*/  FFMA R10, R23, R10, R16 ;  /* 0x0000000a170a7223 */ /* 0x000fce0000000010 */
.L_x_3:
[----:B------:R-:W-:Y:S05]  /*09a0*/  BRA.U !UP1, `(.L_x_2) ;  /* 0x0000000109a07547 */ /* 0x000fea000b800000 */
[----:B------:R-:W-:Y:S02]  /*09b0*/  UISETP.NE.AND UP0, UPT, UR6, 0x1, UPT ;  /* 0x000000010600788c */ /* 0x000fe4000bf05270 */
[----:B------:R-:W-:-:S04]  /*09c0*/  ULOP3.LUT UR5, UR5, 0x1, URZ, 0xc0, !UPT ;  /* 0x0000000105057892 */ /* 0x000fc8000f8ec0ff */
[----:B------:R-:W-:-:S03]  /*09d0*/  UISETP.NE.U32.AND UP1, UPT, UR5, 0x1, UPT ;  /* 0x000000010500788c */ /* 0x000fc6000bf25070 */
[----:B------:R-:W-:Y:S08]  /*09e0*/  BRA.U !UP0, `(.L_x_4) ;  /* 0x0000000108587547 */ /* 0x000ff0000b800000 */
[----:B------:R-:W0:Y:S01]  /*09f0*/  LDC.64 R4, c[0x0][0x388] ;  /* 0x0000e200ff047b82 */ /* 0x000e220000000a00 */
[----:B------:R-:W-:Y:S02]  /*0a00*/  UIADD3 UR5, UPT, UPT, UR4, 0x1, URZ ;  /* 0x0000000104057890 */ /* 0x000fe4000fffe0ff */
[C---:B------:R-:W-:Y:S01]  /*0a10*/  ISETP.NE.AND P0, PT, R0.reuse, UR4, PT ;  /* 0x0000000400007c0c */ /* 0x040fe2000bf05270 */
[----:B------:R-:W2:Y:S01]  /*0a20*/  LDG.E R12, desc[UR14][R2.64] ;  /* 0x0000000e020c7981 */ /* 0x000ea2000c1e1900 */
[----:B------:R-:W-:Y:S02]  /*0a30*/  IADD3 R13, PT, PT, R9, UR4, RZ ;  /* 0x00000004090d7c10 */ /* 0x000fe4000fffe0ff */
[----:B------:R-:W-:Y:S01]  /*0a40*/  ISETP.NE.AND P1, PT, R0, UR5, PT ;  /* 0x0000000500007c0c */ /* 0x000fe2000bf25270 */
[----:B------:R-:W1:Y:S02]  /*0a50*/  LDC.64 R6, c[0x0][0x390] ;  /* 0x0000e400ff067b82 */ /* 0x000e640000000a00 */
[----:B0-----:R-:W-:-:S06]  /*0a60*/  IMAD.WIDE R4, R13, 0x4, R4 ;  /* 0x000000040d047825 */ /* 0x001fcc00078e0204 */
[----:B------:R-:W3:Y:S01]  /*0a70*/  @P0 LDG.E R11, desc[UR14][R4.64] ;  /* 0x0000000e040b0981 */ /* 0x000ee2000c1e1900 */
[----:B-1----:R-:W-:-:S03]  /*0a80*/  IMAD.WIDE R6, R13, 0x4, R6 ;  /* 0x000000040d067825 */ /* 0x002fc600078e0206 */
[----:B------:R-:W4:Y:S04]  /*0a90*/  @P1 LDG.E R15, desc[UR14][R4.64+0x4] ;  /* 0x0000040e040f1981 */ /* 0x000f28000c1e1900 */
[----:B------:R-:W5:Y:S04]  /*0aa0*/  LDG.E R13, desc[UR14][R6.64] ;  /* 0x0000000e060d7981 */ /* 0x000f68000c1e1900 */
[----:B------:R-:W5:Y:S01]  /*0ab0*/  LDG.E R14, desc[UR14][R6.64+0x4] ;  /* 0x0000040e060e7981 */ /* 0x000f62000c1e1900 */
[----:B------:R-:W-:Y:S01]  /*0ac0*/  UIADD3 UR4, UPT, UPT, UR4, 0x2, URZ ;  /* 0x0000000204047890 */ /* 0x000fe2000fffe0ff */
[C---:B--2---:R-:W-:Y:S01]  /*0ad0*/  @!P0 FADD R19, -R12.reuse, 1 ;  /* 0x3f8000000c138421 */ /* 0x044fe20000000100 */
[C---:B------:R-:W-:Y:S01]  /*0ae0*/  @!P1 FADD R17, -R12.reuse, 1 ;  /* 0x3f8000000c119421 */ /* 0x040fe20000000100 */
[----:B---3--:R-:W-:-:S02]  /*0af0*/  @P0 FMUL R11, R12, -R11 ;  /* 0x8000000b0c0b0220 */ /* 0x008fc40000400000 */
[----:B------:R-:W-:Y:S01]  /*0b00*/  @!P0 FMUL R11, R12, R19 ;  /* 0x000000130c0b8220 */ /* 0x000fe20000400000 */
[-C--:B----4-:R-:W-:Y:S01]  /*0b10*/  @P1 FMUL R15, R15, -R12.reuse ;  /* 0x8000000c0f0f1220 */ /* 0x090fe20000400000 */
[----:B------:R-:W-:Y:S02]  /*0b20*/  @!P1 FMUL R15, R17, R12 ;  /* 0x0000000c110f9220 */ /* 0x000fe40000400000 */
[----:B-----5:R-:W-:-:S04]  /*0b30*/  FFMA R11, R13, R11, R10 ;  /* 0x0000000b0d0b7223 */ /* 0x020fc8000000000a */
[----:B------:R-:W-:-:S07]  /*0b40*/  FFMA R10, R14, R15, R11 ;  /* 0x0000000f0e0a7223 */ /* 0x000fce000000000b */
.L_x_4:
[----:B------:R-:W-:Y:S05]  /*0b50*/  BRA.U UP1, `(.L_x_2) ;  /* 0x0000000101347547 */ /* 0x000fea000b800000 */
[----:B------:R-:W-:Y:S01]  /*0b60*/  ISETP.NE.AND P0, PT, R0, UR4, PT ;  /* 0x0000000400007c0c */ /* 0x000fe2000bf05270 */
[----:B------:R-:W0:Y:S01]  /*0b70*/  LDC.64 R6, c[0x0][0x390] ;  /* 0x0000e400ff067b82 */ /* 0x000e220000000a00 */
[----:B------:R-:W-:Y:S01]  /*0b80*/  IADD3 R9, PT, PT, R9, UR4, RZ ;  /* 0x0000000409097c10 */ /* 0x000fe2000fffe0ff */
[----:B------:R-:W2:Y:S10]  /*0b90*/  LDG.E R3, desc[UR14][R2.64] ;  /* 0x0000000e02037981 */ /* 0x000eb4000c1e1900 */
[----:B------:R-:W1:Y:S01]  /*0ba0*/  @P0 LDC.64 R4, c[0x0][0x388] ;  /* 0x0000e200ff040b82 */ /* 0x000e620000000a00 */
[----:B0-----:R-:W-:-:S06]  /*0bb0*/  IMAD.WIDE R6, R9, 0x4, R6 ;  /* 0x0000000409067825 */ /* 0x001fcc00078e0206 */
[----:B------:R-:W3:Y:S01]  /*0bc0*/  LDG.E R7, desc[UR14][R6.64] ;  /* 0x0000000e06077981 */ /* 0x000ee2000c1e1900 */
[----:B-1----:R-:W-:-:S06]  /*0bd0*/  @P0 IMAD.WIDE R4, R9, 0x4, R4 ;  /* 0x0000000409040825 */ /* 0x002fcc00078e0204 */
[----:B------:R-:W4:Y:S01]  /*0be0*/  @P0 LDG.E R4, desc[UR14][R4.64] ;  /* 0x0000000e04040981 */ /* 0x000f22000c1e1900 */
[C---:B--2---:R-:W-:Y:S01]  /*0bf0*/  @!P0 FADD R0, -R3.reuse, 1 ;  /* 0x3f80000003008421 */ /* 0x044fe20000000100 */
[----:B----4-:R-:W-:-:S03]  /*0c00*/  @P0 FMUL R9, R3, -R4 ;  /* 0x8000000403090220 */ /* 0x010fc60000400000 */
[----:B------:R-:W-:-:S04]  /*0c10*/  @!P0 FMUL R9, R3, R0 ;  /* 0x0000000003098220 */ /* 0x000fc80000400000 */
[----:B---3--:R-:W-:-:S07]  /*0c20*/  FFMA R10, R7, R9, R10 ;  /* 0x00000009070a7223 */ /* 0x008fce000000000a */
.L_x_2:
[----:B------:R-:W0:Y:S02]  /*0c30*/  LDC.64 R2, c[0x0][0x398] ;  /* 0x0000e600ff027b82 */ /* 0x000e240000000a00 */
[----:B0-----:R-:W-:-:S05]  /*0c40*/  IMAD.WIDE R8, R8, 0x4, R2 ;  /* 0x0000000408087825 */ /* 0x001fca00078e0202 */
[----:B------:R-:W-:Y:S01]  /*0c50*/  STG.E desc[UR14][R8.64], R10 ;  /* 0x0000000a08007986 */ /* 0x000fe2000c10190e */
[----:B------:R-:W-:Y:S05]  /*0c60*/  EXIT ;  /* 0x000000000000794d */ /* 0x000fea0003800000 */
.L_x_5:
[----:B------:R-:W-:-:S00]  /*0c70*/  BRA `(.L_x_5) ;  /* 0xfffffffc00fc7947 */ /* 0x000fc0000383ffff */
[----:B------:R-:W-:-:S00]  /*0c80*/  NOP ;  /* 0x0000000000007918 */ /* 0x000fc00000000000 */
[----:B------:R-:W-:-:S00]  /*0c90*/  NOP ;  /* 0x0000000000007918 */ /* 0x000fc00000000000 */
[----:B------:R-:W-:-:S00]  /*0ca0*/  NOP ;  /* 0x0000000000007918 */ /* 0x000fc00000000000 */
[----:B------:R-:W-:-:S00]  /*0cb0*/  NOP ;  /* 0x0000000000007918 */ /* 0x000fc00000000000 */
[----:B------:R-:W-:-:S00]  /*0cc0*/  NOP ;  /* 0x0000000000007918 */ /* 0x000fc00000000000 */
[----:B------:R-:W-:-:S00]  /*0cd0*/  NOP ;  /* 0x0000000000007918 */ /* 0x000fc00000000000 */
[----:B------:R-:W-:-:S00]  /*0ce0*/  NOP ;  /* 0x0000000000007918 */ /* 0x000fc00000000000 */
[----:B------:R-:W-:-:S00]  /*0cf0*/  NOP ;  /* 0x0000000000007918 */ /* 0x000fc00000000000 */
.L_x_74:


//--------------------- .text.stableSoftmax       --------------------------
	.section	.text.stableSoftmax,"ax",@progbits
	.align	128
        .global         stableSoftmax
        .type           stableSoftmax,@function
        .size           stableSoftmax,(.L_x_72 - stableSoftmax)
        .other          stableSoftmax,@"STO_CUDA_ENTRY STV_DEFAULT"
stableSoftmax:
.text.stableSoftmax:
[----:B------:R-:W-:Y:S01]  /*0000*/  LDC R1, c[0x0][0x37c] ;  /* 0x0000df00ff017b82 */ /* 0x000fe20000000800 */
[----:B------:R-:W0:Y:S07]  /*0010*/  S2R R3, SR_TID.X ;  /* 0x0000000000037919 */ /* 0x000e2e0000002100 */
[----:B------:R-:W0:Y:S01]  /*0020*/  S2UR UR4, SR_CTAID.X ;  /* 0x00000000000479c3 */ /* 0x000e220000002500 */
[----:B------:R-:W1:Y:S07]  /*0030*/  LDCU UR5, c[0x0][0x380] ;  /* 0x00007000ff0577ac */ /* 0x000e6e0008000800 */
[----:B------:R-:W0:Y:S02]  /*0040*/  LDC R4, c[0x0][0x360] ;  /* 0x0000d800ff047b82 */ /* 0x000e240000000800 */
[----:B0-----:R-:W-:-:S05]  /*0050*/  IMAD R4, R4, UR4, R3 ;  /* 0x0000000404047c24 */ /* 0x001fca000f8e0203 */
[----:B-1----:R-:W-:-:S13]  /*0060*/  ISETP.GE.AND P0, PT, R4, UR5, PT ;  /* 0x0000000504007c0c */ /* 0x002fda000bf06270 */
[----:B------:R-:W-:Y:S05]  /*0070*/  @P0 EXIT ;  /* 0x000000000000094d */ /* 0x000fea0003800000 */
[----:B------:R-:W0:Y:S01]  /*0080*/  LDC.64 R10, c[0x0][0x388] ;  /* 0x0000e200ff0a7b82 */ /* 0x000e220000000a00 */
[----:B------:R-:W1:Y:S01]  /*0090*/  LDCU UR5, c[0x0][0x384] ;  /* 0x00007080ff0577ac */ /* 0x000e620008000800 */
[----:B------:R-:W2:Y:S01]  /*00a0*/  LDCU.64 UR8, c[0x0][0x358] ;  /* 0x00006b00ff0877ac */ /* 0x000ea20008000a00 */
[----:B-1----:R-:W-:-:S04]  /*00b0*/  IMAD R4, R4, UR5, RZ ;  /* 0x0000000504047c24 */ /* 0x002fc8000f8e02ff */
[----:B0-----:R-:W-:-:S05]  /*00c0*/  IMAD.WIDE R10, R4, 0x4, R10 ;  /* 0x00000004040a7825 */ /* 0x001fca00078e020a */
[----:B--2---:R0:W5:Y:S01]  /*00d0*/  LDG.E R2, desc[UR8][R10.64] ;  /* 0x000000080a027981 */ /* 0x004162000c1e1900 */
[----:B------:R-:W-:-:S09]  /*00e0*/  UISETP.NE.AND UP0, UPT, UR5, 0x1, UPT ;  /* 0x000000010500788c */ /* 0x000fd2000bf05270 */
[----:B0-----:R-:W-:Y:S05]  /*00f0*/  BRA.U !UP0, `(.L_x_6) ;  /* 0x0000000508fc7547 */ /* 0x001fea000b800000 */
[----:B------:R-:W-:Y:S01]  /*0100*/  UIADD3 UR4, UPT, UPT, UR5, -0x1, URZ ;  /* 0xffffffff05047890 */ /* 0x000fe2000fffe0ff */
[----:B------:R-:W-:Y:S01]  /*0110*/  HFMA2 R3, -RZ, RZ, 0, 5.9604644775390625e-08 ;  /* 0x00000001ff037431 */ /* 0x000fe200000001ff */
[----:B------:R-:W-:Y:S02]  /*0120*/  UIADD3 UR5, UPT, UPT, UR5, -0x2, URZ ;  /* 0xfffffffe05057890 */ /* 0x000fe4000fffe0ff */
[----:B------:R-:W-:Y:S02]  /*0130*/  ULOP3.LUT UR6, UR4, 0xf, URZ, 0xc0, !UPT ;  /* 0x0000000f04067892 */ /* 0x000fe4000f8ec0ff */
[----:B------:R-:W-:-:S09]  /*0140*/  UISETP.GE.U32.AND UP0, UPT, UR5, 0xf, UPT ;  /* 0x0000000f0500788c */ /* 0x000fd2000bf06070 */
[----:B------:R-:W-:Y:S05]  /*0150*/  BRA.U !UP0, `(.L_x_7) ;  /* 0x0000000108f07547 */ /* 0x000fea000b800000 */
[----:B------:R-:W-:Y:S01]  /*0160*/  IADD3 R6, P0, PT, R10, 0x20, RZ ;  /* 0x000000200a067810 */ /* 0x000fe20007f1e0ff */
[----:B------:R-:W-:Y:S01]  /*0170*/  ULOP3.LUT UR5, UR4, 0xfffffff0, URZ, 0xc0, !UPT ;  /* 0xfffffff004057892 */ /* 0x000fe2000f8ec0ff */
[----:B------:R-:W-:Y:S02]  /*0180*/  MOV R0, RZ ;  /* 0x000000ff00007202 */ /* 0x000fe40000000f00 */
[----:B------:R-:W-:Y:S01]  /*0190*/  IADD3.X R7, PT, PT, RZ, R11, RZ, P0, !PT ;  /* 0x0000000bff077210 */ /* 0x000fe200007fe4ff */
[----:B------:R-:W-:-:S12]  /*01a0*/  UIADD3 UR5, UPT, UPT, -UR5, URZ, URZ ;  /* 0x000000ff05057290 */ /* 0x000fd8000fffe1ff */
.L_x_8:
[----:B------:R-:W2:Y:S04]  /*01b0*/  LDG.E R17, desc[UR8][R6.64+-0x1c] ;  /* 0xffffe40806117981 */ /* 0x000ea8000c1e1900 */
[----:B------:R-:W3:Y:S04]  /*01c0*/  LDG.E R19, desc[UR8][R6.64+-0x18] ;  /* 0xffffe80806137981 */ /* 0x000ee8000c1e1900 */
[----:B------:R-:W4:Y:S04]  /*01d0*/  LDG.E R21, desc[UR8][R6.64+-0x14] ;  /* 0xffffec0806157981 */ /* 0x000f28000c1e1900 */
        /* <DEDUP_REMOVED lines=12> */
[----:B------:R0:W4:Y:S01]  /*02a0*/  LDG.E R3, desc[UR8][R6.64+0x20] ;  /* 0x0000200806037981 */ /* 0x000122000c1e1900 */
[----:B------:R-:W-:Y:S01]  /*02b0*/  UIADD3 UR5, UPT, UPT, UR5, 0x10, URZ ;  /* 0x0000001005057890 */ /* 0x000fe2000fffe0ff */
[----:B------:R-:W-:-:S03]  /*02c0*/  IADD3 R0, PT, PT, R0, 0x10, RZ ;  /* 0x0000001000007810 */ /* 0x000fc60007ffe0ff */
[----:B------:R-:W-:Y:S01]  /*02d0*/  UISETP.NE.AND UP0, UPT, UR5, URZ, UPT ;  /* 0x000000ff0500728c */ /* 0x000fe2000bf05270 */
[----:B0-----:R-:W-:-:S04]  /*02e0*/  IADD3 R6, P1, PT, R6, 0x40, RZ ;  /* 0x0000004006067810 */ /* 0x001fc80007f3e0ff */
[----:B------:R-:W-:Y:S02]  /*02f0*/  IADD3.X R7, PT, PT, RZ, R7, RZ, P1, !PT ;  /* 0x00000007ff077210 */ /* 0x000fe40000ffe4ff */
[----:B--2--5:R-:W-:-:S04]  /*0300*/  FSETP.GT.AND P0, PT, R17, R2, PT ;  /* 0x000000021100720b */ /* 0x024fc80003f04000 */
[----:B------:R-:W-:-:S04]  /*0310*/  FSEL R2, R17, R2, P0 ;  /* 0x0000000211027208 */ /* 0x000fc80000000000 */
[----:B---3--:R-:W-:-:S04]  /*0320*/  FSETP.GT.AND P0, PT, R19, R2, PT ;  /* 0x000000021300720b */ /* 0x008fc80003f04000 */
[----:B------:R-:W-:-:S04]  /*0330*/  FSEL R2, R19, R2, P0 ;  /* 0x0000000213027208 */ /* 0x000fc80000000000 */
[----:B----4-:R-:W-:-:S04]  /*0340*/  FSETP.GT.AND P0, PT, R21, R2, PT ;  /* 0x000000021500720b */ /* 0x010fc80003f04000 */
[----:B------:R-:W-:-:S04]  /*0350*/  FSEL R2, R21, R2, P0 ;  /* 0x0000000215027208 */ /* 0x000fc80000000000 */
[----:B------:R-:W-:-:S04]  /*0360*/  FSETP.GT.AND P0, PT, R23, R2, PT ;  /* 0x000000021700720b */ /* 0x000fc80003f04000 */
        /* <DEDUP_REMOVED lines=24> */
[----:B------:R-:W-:Y:S01]  /*04f0*/  FSEL R2, R3, R2, P0 ;  /* 0x0000000203027208 */ /* 0x000fe20000000000 */
[----:B------:R-:W-:Y:S08]  /*0500*/  BRA.U UP0, `(.L_x_8) ;  /* 0xfffffffd00287547 */ /* 0x000ff0000b83ffff */
[----:B------:R-:W-:-:S07]  /*0510*/  IADD3 R3, PT, PT, R0, 0x1, RZ ;  /* 0x0000000100037810 */ /* 0x000fce0007ffe0ff */
.L_x_7:
[----:B------:R-:W-:-:S09]  /*0520*/  UISETP.NE.AND UP0, UPT, UR6, URZ, UPT ;  /* 0x000000ff0600728c */ /* 0x000fd2000bf05270 */
[----:B------:R-:W-:Y:S05]  /*0530*/  BRA.U !UP0, `(.L_x_6) ;  /* 0x0000000108ec7547 */ /* 0x000fea000b800000 */
[----:B------:R-:W-:Y:S02]  /*0540*/  UISETP.GE.U32.AND UP0, UPT, UR6, 0x8, UPT ;  /* 0x000000080600788c */ /* 0x000fe4000bf06070 */
[----:B------:R-:W-:-:S04]  /*0550*/  ULOP3.LUT UR5, UR4, 0x7, URZ, 0xc0, !UPT ;  /* 0x0000000704057892 */ /* 0x000fc8000f8ec0ff */
[----:B------:R-:W-:-:S03]  /*0560*/  UISETP.NE.AND UP1, UPT, UR5, URZ, UPT ;  /* 0x000000ff0500728c */ /* 0x000fc6000bf25270 */
[----:B------:R-:W-:Y:S08]  /*0570*/  BRA.U !UP0, `(.L_x_9) ;  /* 0x0000000108687547 */ /* 0x000ff0000b800000 */
[----:B------:R-:W-:-:S05]  /*0580*/  IMAD.WIDE R6, R3, 0x4, R10 ;  /* 0x0000000403067825 */ /* 0x000fca00078e020a */
[----:B------:R-:W2:Y:S04]  /*0590*/  LDG.E R5, desc[UR8][R6.64] ;  /* 0x0000000806057981 */ /* 0x000ea8000c1e1900 */
[----:B------:R-:W3:Y:S04]  /*05a0*/  LDG.E R9, desc[UR8][R6.64+0x4] ;  /* 0x0000040806097981 */ /* 0x000ee8000c1e1900 */
[----:B------:R-:W4:Y:S04]  /*05b0*/  LDG.E R13, desc[UR8][R6.64+0x8] ;  /* 0x00000808060d7981 */ /* 0x000f28000c1e1900 */
[----:B------:R-:W4:Y:S04]  /*05c0*/  LDG.E R15, desc[UR8][R6.64+0xc] ;  /* 0x00000c08060f7981 */ /* 0x000f28000c1e1900 */
[----:B------:R-:W4:Y:S04]  /*05d0*/  LDG.E R17, desc[UR8][R6.64+0x10] ;  /* 0x0000100806117981 */ /* 0x000f28000c1e1900 */
[----:B------:R-:W4:Y:S04]  /*05e0*/  LDG.E R19, desc[UR8][R6.64+0x14] ;  /* 0x0000140806137981 */ /* 0x000f28000c1e1900 */
[----:B------:R-:W4:Y:S04]  /*05f0*/  LDG.E R21, desc[UR8][R6.64+0x18] ;  /* 0x0000180806157981 */ /* 0x000f28000c1e1900 */
[----:B------:R-:W4:Y:S01]  /*0600*/  LDG.E R23, desc[UR8][R6.64+0x1c] ;  /* 0x00001c0806177981 */ /* 0x000f22000c1e1900 */
[----:B------:R-:W-:-:S02]  /*0610*/  IADD3 R3, PT, PT, R3, 0x8, RZ ;  /* 0x0000000803037810 */ /* 0x000fc40007ffe0ff */
        /* <DEDUP_REMOVED lines=15> */
[----:B------:R-:W-:-:S09]  /*0710*/  FSEL R2, R23, R2, P0 ;  /* 0x0000000217027208 */ /* 0x000fd20000000000 */
.L_x_9:
        /* <DEDUP_REMOVED lines=18> */
[----:B------:R-:W-:-:S09]  /*0840*/  FSEL R2, R15, R2, P0 ;  /* 0x000000020f027208 */ /* 0x000fd20000000000 */
.L_x_10:
[----:B------:R-:W-:Y:S05]  /*0850*/  BRA.U !UP1, `(.L_x_6) ;  /* 0x0000000109247547 */ /* 0x000fea000b800000 */
[----:B------:R-:W-:-:S12]  /*0860*/  UIADD3 UR4, UPT, UPT, -UR4, URZ, URZ ;  /* 0x000000ff04047290 */ /* 0x000fd8000fffe1ff */
.L_x_11:
[----:B------:R-:W-:-:S06]  /*0870*/  IMAD.WIDE R6, R3, 0x4, R10 ;  /* 0x0000000403067825 */ /* 0x000fcc00078e020a */
[----:B------:R-:W2:Y:S01]  /*0880*/  LDG.E R7, desc[UR8][R6.64] ;  /* 0x0000000806077981 */ /* 0x000ea2000c1e1900 */
[----:B------:R-:W-:Y:S01]  /*0890*/  UIADD3 UR4, UPT, UPT, UR4, 0x1, URZ ;  /* 0x0000000104047890 */ /* 0x000fe2000fffe0ff */
[----:B------:R-:W-:-:S03]  /*08a0*/  IADD3 R3, PT, PT, R3, 0x1, RZ ;  /* 0x0000000103037810 */ /* 0x000fc60007ffe0ff */
[----:B------:R-:W-:Y:S01]  /*08b0*/  UISETP.NE.AND UP0, UPT, UR4, URZ, UPT ;  /* 0x000000ff0400728c */ /* 0x000fe2000bf05270 */
[----:B--2--5:R-:W-:-:S04]  /*08c0*/  FSETP.GT.AND P0, PT, R7, R2, PT ;  /* 0x000000020700720b */ /* 0x024fc80003f04000 */
[----:B------:R-:W-:-:S04]  /*08d0*/  FSEL R2, R7, R2, P0 ;  /* 0x0000000207027208 */ /* 0x000fc80000000000 */
[----:B------:R-:W-:Y:S05]  /*08e0*/  BRA.U UP0, `(.L_x_11) ;  /* 0xfffffffd00e07547 */ /* 0x000fea000b83ffff */
.L_x_6:
[----:B------:R-:W0:Y:S01]  /*08f0*/  LDCU UR4, c[0x0][0x384] ;  /* 0x00007080ff0477ac */ /* 0x000e220008000800 */
[----:B------:R-:W-:Y:S01]  /*0900*/  MOV R3, RZ ;  /* 0x000000ff00037202 */ /* 0x000fe20000000f00 */
[----:B0-----:R-:W-:-:S09]  /*0910*/  UISETP.NE.AND UP0, UPT, UR4, URZ, UPT ;  /* 0x000000ff0400728c */ /* 0x001fd2000bf05270 */
[----:B------:R-:W-:Y:S05]  /*0920*/  BRA.U !UP0, `(.L_x_12) ;  /* 0x0000000d08007547 */ /* 0x000fea000b800000 */
[----:B------:R-:W-:Y:S01]  /*0930*/  UISETP.GE.U32.AND UP1, UPT, UR4, 0x8, UPT ;  /* 0x000000080400788c */ /* 0x000fe2000bf26070 */
[----:B------:R-:W-:Y:S01]  /*0940*/  HFMA2 R3, -RZ, RZ, 0, 0 ;  /* 0x00000000ff037431 */ /* 0x000fe200000001ff */
[----:B------:R-:W-:Y:S01]  /*0950*/  ULOP3.LUT UR5, UR4, 0x7, URZ, 0xc0, !UPT ;  /* 0x0000000704057892 */ /* 0x000fe2000f8ec0ff */
[----:B------:R-:W-:-:S03]  /*0960*/  MOV R5, RZ ;  /* 0x000000ff00057202 */ /* 0x000fc60000000f00 */
[----:B------:R-:W-:-:S03]  /*0970*/  UISETP.NE.AND UP0, UPT, UR5, URZ, UPT ;  /* 0x000000ff0500728c */ /* 0x000fc6000bf05270 */
[----:B------:R-:W-:Y:S08]  /*0980*/  BRA.U !UP1, `(.L_x_13) ;  /* 0x0000000509747547 */ /* 0x000ff0000b800000 */
[----:B------:R-:W-:Y:S01]  /*0990*/  ULOP3.LUT UR4, UR4, 0xfffffff8, URZ, 0xc0, !UPT ;  /* 0xfffffff804047892 */ /* 0x000fe2000f8ec0ff */
[----:B------:R-:W-:Y:S02]  /*09a0*/  IADD3 R6, P0, PT, R10, 0x10, RZ ;  /* 0x000000100a067810 */ /* 0x000fe40007f1e0ff */
[----:B------:R-:W-:Y:S01]  /*09b0*/  MOV R3, RZ ;  /* 0x000000ff00037202 */ /* 0x000fe20000000f00 */
[----:B------:R-:W-:Y:S01]  /*09c0*/  UIADD3 UR6, UPT, UPT, -UR4, URZ, URZ ;  /* 0x000000ff04067290 */ /* 0x000fe2000fffe1ff */
[----:B------:R-:W-:Y:S02]  /*09d0*/  IADD3.X R7, PT, PT, RZ, R11, RZ, P0, !PT ;  /* 0x0000000bff077210 */ /* 0x000fe400007fe4ff */
[----:B------:R-:W-:-:S09]  /*09e0*/  MOV R5, UR4 ;  /* 0x0000000400057c02 */ /* 0x000fd20008000f00 */
.L_x_14:
[----:B------:R-:W2:Y:S04]  /*09f0*/  LDG.E R21, desc[UR8][R6.64+-0x10] ;  /* 0xfffff00806157981 */ /* 0x000ea8000c1e1900 */
[----:B------:R-:W3:Y:S04]  /*0a00*/  LDG.E R25, desc[UR8][R6.64+-0xc] ;  /* 0xfffff40806197981 */ /* 0x000ee8000c1e1900 */
[----:B------:R-:W4:Y:S04]  /*0a10*/  LDG.E R27, desc[UR8][R6.64+-0x8] ;  /* 0xfffff808061b7981 */ /* 0x000f28000c1e1900 */
[----:B------:R-:W4:Y:S04]  /*0a20*/  LDG.E R13, desc[UR8][R6.64+-0x4] ;  /* 0xfffffc08060d7981 */ /* 0x000f28000c1e1900 */
[----:B------:R-:W4:Y:S04]  /*0a30*/  LDG.E R17, desc[UR8][R6.64+0x4] ;  /* 0x0000040806117981 */ /* 0x000f28000c1e1900 */
[----:B------:R-:W4:Y:S04]  /*0a40*/  LDG.E R19, desc[UR8][R6.64] ;  /* 0x0000000806137981 */ /* 0x000f28000c1e1900 */
[----:B------:R-:W4:Y:S04]  /*0a50*/  LDG.E R15, desc[UR8][R6.64+0x8] ;  /* 0x00000808060f7981 */ /* 0x000f28000c1e1900 */
[----:B------:R0:W4:Y:S01]  /*0a60*/  LDG.E R9, desc[UR8][R6.64+0xc] ;  /* 0x00000c0806097981 */ /* 0x000122000c1e1900 */
[----:B------:R-:W-:Y:S01]  /*0a70*/  HFMA2 R12, -RZ, RZ, 0.96630859375, -0.0022525787353515625 ;  /* 0x3bbb989dff0c7431 */ /* 0x000fe200000001ff */
[----:B------:R-:W-:Y:S01]  /*0a80*/  MOV R0, 0x437c0000 ;  /* 0x437c000000007802 */ /* 0x000fe20000000f00 */
[----:B------:R-:W-:-:S04]  /*0a90*/  UIADD3 UR6, UPT, UPT, UR6, 0x8, URZ ;  /* 0x0000000806067890 */ /* 0x000fc8000fffe0ff */
[----:B------:R-:W-:Y:S01]  /*0aa0*/  UISETP.NE.AND UP1, UPT, UR6, URZ, UPT ;  /* 0x000000ff0600728c */ /* 0x000fe2000bf25270 */
[----:B0-----:R-:W-:-:S04]  /*0ab0*/  IADD3 R6, P0, PT, R6, 0x20, RZ ;  /* 0x0000002006067810 */ /* 0x001fc80007f1e0ff */
[----:B------:R-:W-:Y:S01]  /*0ac0*/  IADD3.X R7, PT, PT, RZ, R7, RZ, P0, !PT ;  /* 0x00000007ff077210 */ /* 0x000fe200007fe4ff */
[----:B--2--5:R-:W-:-:S04]  /*0ad0*/  FADD R21, R21, -R2 ;  /* 0x8000000215157221 */ /* 0x024fc80000000000 */
[----:B------:R-:W-:-:S04]  /*0ae0*/  FFMA.SAT R23, R21, R12, 0.5 ;  /* 0x3f00000015177423 */ /* 0x000fc8000000200c */
[----:B------:R-:W-:Y:S01]  /*0af0*/  FFMA.RM R14, R23, R0, 12582913 ;  /* 0x4b400001170e7423 */ /* 0x000fe20000004000 */
[----:B---3--:R-:W-:-:S03]  /*0b00*/  FADD R25, R25, -R2 ;  /* 0x8000000219197221 */ /* 0x008fc60000000000 */
[----:B------:R-:W-:Y:S01]  /*0b10*/  FADD R8, R14, -12583039 ;  /* 0xcb40007f0e087421 */ /* 0x000fe20000000000 */
[----:B------:R-:W-:-:S03]  /*0b20*/  FFMA.SAT R23, R25, R12, 0.5 ;  /* 0x3f00000019177423 */ /* 0x000fc6000000200c */
[----:B------:R-:W-:-:S04]  /*0b30*/  FFMA R8, R21, 1.4426950216293334961, -R8 ;  /* 0x3fb8aa3b15087823 */ /* 0x000fc80000000808 */
[----:B------:R-:W-:Y:S01]  /*0b40*/  FFMA R18, R21, 1.925963033500011079e-08, R8 ;  /* 0x32a5706015127823 */ /* 0x000fe20000000008 */
[----:B------:R-:W-:Y:S01]  /*0b50*/  FFMA.RM R8, R23, R0, 12582913 ;  /* 0x4b40000117087423 */ /* 0x000fe20000004000 */
[----:B----4-:R-:W-:-:S03]  /*0b60*/  FADD R21, R27, -R2 ;  /* 0x800000021b157221 */ /* 0x010fc60000000000 */
[----:B------:R-:W-:Y:S01]  /*0b70*/  FADD R16, R8, -12583039 ;  /* 0xcb40007f08107421 */ /* 0x000fe20000000000 */
[----:B------:R-:W0:Y:S01]  /*0b80*/  MUFU.EX2 R18, R18 ;  /* 0x0000001200127308 */ /* 0x000e220000000800 */
[----:B------:R-:W-:Y:S01]  /*0b90*/  FFMA.SAT R27, R21, R12, 0.5 ;  /* 0x3f000000151b7423 */ /* 0x000fe2000000200c */
[----:B------:R-:W-:Y:S01]  /*0ba0*/  FADD R23, R13, -R2 ;  /* 0x800000020d177221 */ /* 0x000fe20000000000 */
[----:B------:R-:W-:Y:S02]  /*0bb0*/  FFMA R16, R25, 1.4426950216293334961, -R16 ;  /* 0x3fb8aa3b19107823 */ /* 0x000fe40000000810 */
[----:B------:R-:W-:Y:S02]  /*0bc0*/  FFMA.RM R13, R27, R0, 12582913 ;  /* 0x4b4000011b0d7423 */ /* 0x000fe40000004000 */
[----:B------:R-:W-:Y:S01]  /*0bd0*/  FFMA R16, R25, 1.925963033500011079e-08, R16 ;  /* 0x32a5706019107823 */ /* 0x000fe20000000010 */
[----:B------:R-:W-:Y:S01]  /*0be0*/  FFMA.SAT R25, R23, R12, 0.5 ;  /* 0x3f00000017197423 */ /* 0x000fe2000000200c */
[----:B------:R-:W-:Y:S01]  /*0bf0*/  SHF.L.U32 R20, R14, 0x17, RZ ;  /* 0x000000170e147819 */ /* 0x000fe200000006ff */
[----:B------:R-:W-:-:S02]  /*0c00*/  FADD R22, R13, -12583039 ;  /* 0xcb40007f0d167421 */ /* 0x000fc40000000000 */
[----:B------:R-:W-:Y:S01]  /*0c10*/  FFMA.RM R14, R25, R0, 12582913 ;  /* 0x4b400001190e7423 */ /* 0x000fe20000004000 */
[----:B------:R-:W-:Y:S01]  /*0c20*/  FADD R25, R17, -R2 ;  /* 0x8000000211197221 */ /* 0x000fe20000000000 */
[C---:B------:R-:W-:Y:S01]  /*0c30*/  FFMA R22, R21.reuse, 1.4426950216293334961, -R22 ;  /* 0x3fb8aa3b15167823 */ /* 0x040fe20000000816 */
[----:B0-----:R-:W-:Y:S01]  /*0c40*/  FFMA R3, R20, R18, R3 ;  /* 0x0000001214037223 */ /* 0x001fe20000000003 */
[----:B------:R-:W-:Y:S02]  /*0c50*/  FADD R20, R14, -12583039 ;  /* 0xcb40007f0e147421 */ /* 0x000fe40000000000 */
[----:B------:R-:W-:Y:S01]  /*0c60*/  FFMA R18, R21, 1.925963033500011079e-08, R22 ;  /* 0x32a5706015127823 */ /* 0x000fe20000000016 */
[----:B------:R-:W-:Y:S01]  /*0c70*/  FFMA.SAT R21, R25, R12, 0.5 ;  /* 0x3f00000019157423 */ /* 0x000fe2000000200c */
[----:B------:R-:W-:Y:S01]  /*0c80*/  FFMA R20, R23, 1.4426950216293334961, -R20 ;  /* 0x3fb8aa3b17147823 */ /* 0x000fe20000000814 */
[----:B------:R-:W-:-:S03]  /*0c90*/  FADD R19, R19, -R2 ;  /* 0x8000000213137221 */ /* 0x000fc60000000000 */
[----:B------:R-:W-:Y:S01]  /*0ca0*/  FFMA R22, R23, 1.925963033500011079e-08, R20 ;  /* 0x32a5706017167823 */ /* 0x000fe20000000014 */
[----:B------:R-:W-:Y:S01]  /*0cb0*/  FFMA.RM R20, R21, R0, 12582913 ;  /* 0x4b40000115147423 */ /* 0x000fe20000004000 */
[----:B------:R-:W-:Y:S01]  /*0cc0*/  FFMA.SAT R27, R19, R12, 0.5 ;  /* 0x3f000000131b7423 */ /* 0x000fe2000000200c */
[--C-:B------:R-:W-:Y:S02]  /*0cd0*/  FADD R23, R15, -R2.reuse ;  /* 0x800000020f177221 */ /* 0x100fe40000000000 */
[----:B------:R-:W-:Y:S01]  /*0ce0*/  FADD R26, R20, -12583039 ;  /* 0xcb40007f141a7421 */ /* 0x000fe20000000000 */
[----:B------:R-:W-:Y:S01]  /*0cf0*/  FFMA.RM R17, R27, R0, 12582913 ;  /* 0x4b4000011b117423 */ /* 0x000fe20000004000 */
[----:B------:R-:W-:Y:S02]  /*0d00*/  FADD R21, R9, -R2 ;  /* 0x8000000209157221 */ /* 0x000fe40000000000 */
[----:B------:R-:W-:Y:S01]  /*0d10*/  FFMA R26, R25, 1.4426950216293334961, -R26 ;  /* 0x3fb8aa3b191a7823 */ /* 0x000fe2000000081a */
[----:B------:R-:W-:Y:S01]  /*0d20*/  FADD R24, R17, -12583039 ;  /* 0xcb40007f11187421 */ /* 0x000fe20000000000 */
[-C--:B------:R-:W-:Y:S01]  /*0d30*/  FFMA.SAT R27, R23, R12.reuse, 0.5 ;  /* 0x3f000000171b7423 */ /* 0x080fe2000000200c */
[----:B------:R-:W0:Y:S01]  /*0d40*/  MUFU.EX2 R16, R16 ;  /* 0x0000001000107308 */ /* 0x000e220000000800 */
[----:B------:R-:W-:Y:S01]  /*0d50*/  FFMA R26, R25, 1.925963033500011079e-08, R26 ;  /* 0x32a57060191a7823 */ /* 0x000fe2000000001a */
[----:B------:R-:W-:Y:S01]  /*0d60*/  FFMA R24, R19, 1.4426950216293334961, -R24 ;  /* 0x3fb8aa3b13187823 */ /* 0x000fe20000000818 */
[----:B------:R-:W-:Y:S01]  /*0d70*/  FFMA.SAT R25, R21, R12, 0.5 ;  /* 0x3f00000015197423 */ /* 0x000fe2000000200c */
[----:B------:R-:W-:-:S02]  /*0d80*/  FFMA.RM R9, R27, R0, 12582913 ;  /* 0x4b4000011b097423 */ /* 0x000fc40000004000 */
[----:B------:R-:W-:Y:S02]  /*0d90*/  FFMA R19, R19, 1.925963033500011079e-08, R24 ;  /* 0x32a5706013137823 */ /* 0x000fe40000000018 */
[----:B------:R-:W1:Y:S01]  /*0da0*/  MUFU.EX2 R18, R18 ;  /* 0x0000001200127308 */ /* 0x000e620000000800 */
[----:B------:R-:W-:Y:S01]  /*0db0*/  FFMA.RM R0, R25, R0, 12582913 ;  /* 0x4b40000119007423 */ /* 0x000fe20000004000 */
[----:B------:R-:W-:Y:S01]  /*0dc0*/  FADD R12, R9, -12583039 ;  /* 0xcb40007f090c7421 */ /* 0x000fe20000000000 */
[----:B------:R-:W-:Y:S02]  /*0dd0*/  SHF.L.U32 R8, R8, 0x17, RZ ;  /* 0x0000001708087819 */ /* 0x000fe400000006ff */
[----:B------:R-:W-:-:S03]  /*0de0*/  FADD R28, R0, -12583039 ;  /* 0xcb40007f001c7421 */ /* 0x000fc60000000000 */
[----:B------:R2:W3:Y:S01]  /*0df0*/  MUFU.EX2 R15, R22 ;  /* 0x00000016000f7308 */ /* 0x0004e20000000800 */
[----:B------:R-:W-:-:S07]  /*0e00*/  FFMA R28, R21, 1.4426950216293334961, -R28 ;  /* 0x3fb8aa3b151c7823 */ /* 0x000fce000000081c */
[----:B------:R-:W4:Y:S01]  /*0e10*/  MUFU.EX2 R19, R19 ;  /* 0x0000001300137308 */ /* 0x000f220000000800 */
[----:B--2---:R-:W-:Y:S01]  /*0e20*/  FFMA R22, R23, 1.4426950216293334961, -R12 ;  /* 0x3fb8aa3b17167823 */ /* 0x004fe2000000080c */
[----:B------:R-:W-:-:S03]  /*0e30*/  FFMA R28, R21, 1.925963033500011079e-08, R28 ;  /* 0x32a57060151c7823 */ /* 0x000fc6000000001c */
[----:B------:R-:W-:Y:S01]  /*0e40*/  FFMA R24, R23, 1.925963033500011079e-08, R22 ;  /* 0x32a5706017187823 */ /* 0x000fe20000000016 */
[----:B------:R-:W-:Y:S01]  /*0e50*/  SHF.L.U32 R22, R13, 0x17, RZ ;  /* 0x000000170d167819 */ /* 0x000fe200000006ff */
[----:B0-----:R-:W-:Y:S01]  /*0e60*/  FFMA R13, R8, R16, R3 ;  /* 0x00000010080d7223 */ /* 0x001fe20000000003 */
[----:B------:R-:W0:Y:S01]  /*0e70*/  MUFU.EX2 R12, R26 ;  /* 0x0000001a000c7308 */ /* 0x000e220000000800 */
[----:B------:R-:W-:Y:S02]  /*0e80*/  SHF.L.U32 R23, R14, 0x17, RZ ;  /* 0x000000170e177819 */ /* 0x000fe400000006ff */
[----:B-1----:R-:W-:Y:S01]  /*0e90*/  FFMA R18, R22, R18, R13 ;  /* 0x0000001216127223 */ /* 0x002fe2000000000d */
[----:B------:R-:W-:-:S04]  /*0ea0*/  SHF.L.U32 R17, R17, 0x17, RZ ;  /* 0x0000001711117819 */ /* 0x000fc800000006ff */
[----:B------:R-:W1:Y:S01]  /*0eb0*/  MUFU.EX2 R3, R24 ;  /* 0x0000001800037308 */ /* 0x000e620000000800 */
[----:B---3--:R-:W-:Y:S01]  /*0ec0*/  FFMA R18, R23, R15, R18 ;  /* 0x0000000f17127223 */ /* 0x008fe20000000012 */
[----:B------:R-:W-:-:S06]  /*0ed0*/  SHF.L.U32 R20, R20, 0x17, RZ ;  /* 0x0000001714147819 */ /* 0x000fcc00000006ff */
[----:B------:R-:W2:Y:S01]  /*0ee0*/  MUFU.EX2 R28, R28 ;  /* 0x0000001c001c7308 */ /* 0x000ea20000000800 */
[----:B----4-:R-:W-:Y:S01]  /*0ef0*/  FFMA R17, R17, R19, R18 ;  /* 0x0000001311117223 */ /* 0x010fe20000000012 */
[----:B------:R-:W-:-:S03]  /*0f00*/  SHF.L.U32 R9, R9, 0x17, RZ ;  /* 0x0000001709097819 */ /* 0x000fc600000006ff */
[----:B0-----:R-:W-:Y:S01]  /*0f10*/  FFMA R12, R20, R12, R17 ;  /* 0x0000000c140c7223 */ /* 0x001fe20000000011 */
[----:B------:R-:W-:-:S03]  /*0f20*/  SHF.L.U32 R0, R0, 0x17, RZ ;  /* 0x0000001700007819 */ /* 0x000fc600000006ff */
[----:B-1----:R-:W-:-:S04]  /*0f30*/  FFMA R3, R9, R3, R12 ;  /* 0x0000000309037223 */ /* 0x002fc8000000000c */
[----:B--2---:R-:W-:Y:S01]  /*0f40*/  FFMA R3, R0, R28, R3 ;  /* 0x0000001c00037223 */ /* 0x004fe20000000003 */
[----:B------:R-:W-:Y:S06]  /*0f50*/  BRA.U UP1, `(.L_x_14) ;  /* 0xfffffff901a47547 */ /* 0x000fec000b83ffff */
.L_x_13:
[----:B------:R-:W-:Y:S05]  /*0f60*/  BRA.U !UP0, `(.L_x_12) ;  /* 0x0000000508707547 */ /* 0x000fea000b800000 */
[----:B------:R-:W0:Y:S01]  /*0f70*/  LDCU UR4, c[0x0][0x384] ;  /* 0x00007080ff0477ac */ /* 0x000e220008000800 */
[----:B------:R-:W-:Y:S02]  /*0f80*/  UISETP.GE.U32.AND UP0, UPT, UR5, 0x4, UPT ;  /* 0x000000040500788c */ /* 0x000fe4000bf06070 */
[----:B0-----:R-:W-:-:S04]  /*0f90*/  ULOP3.LUT UR6, UR4, 0x3, URZ, 0xc0, !UPT ;  /* 0x0000000304067892 */ /* 0x001fc8000f8ec0ff */
[----:B------:R-:W-:-:S03]  /*0fa0*/  UISETP.NE.AND UP1, UPT, UR6, URZ, UPT ;  /* 0x000000ff0600728c */ /* 0x000fc6000bf25270 */
[----:B------:R-:W-:Y:S08]  /*0fb0*/  BRA.U !UP0, `(.L_x_15) ;  /* 0x0000000108b07547 */ /* 0x000ff0000b800000 */
[----:B------:R-:W-:-:S05]  /*0fc0*/  IMAD.WIDE R12, R5, 0x4, R10 ;  /* 0x00000004050c7825 */ /* 0x000fca00078e020a */
[----:B------:R-:W2:Y:S04]  /*0fd0*/  LDG.E R7, desc[UR8][R12.64] ;  /* 0x000000080c077981 */ /* 0x000ea8000c1e1900 */
[----:B------:R-:W3:Y:S04]  /*0fe0*/  LDG.E R15, desc[UR8][R12.64+0x4] ;  /* 0x000004080c0f7981 */ /* 0x000ee8000c1e1900 */
[----:B------:R-:W4:Y:S04]  /*0ff0*/  LDG.E R17, desc[UR8][R12.64+0x8] ;  /* 0x000008080c117981 */ /* 0x000f28000c1e1900 */
[----:B------:R-:W4:Y:S01]  /*1000*/  LDG.E R19, desc[UR8][R12.64+0xc] ;  /* 0x00000c080c137981 */ /* 0x000f22000c1e1900 */
[----:B------:R-:W-:Y:S01]  /*1010*/  HFMA2 R18, -RZ, RZ, 0.96630859375, -0.0022525787353515625 ;  /* 0x3bbb989dff127431 */ /* 0x000fe200000001ff */
[----:B------:R-:W-:-:S02]  /*1020*/  MOV R9, 0x437c0000 ;  /* 0x437c000000097802 */ /* 0x000fc40000000f00 */
[----:B------:R-:W-:Y:S01]  /*1030*/  IADD3 R5, PT, PT, R5, 0x4, RZ ;  /* 0x0000000405057810 */ /* 0x000fe20007ffe0ff */
[----:B--2--5:R-:W-:-:S04]  /*1040*/  FADD R8, R7, -R2 ;  /* 0x8000000207087221 */ /* 0x024fc80000000000 */
[----:B------:R-:W-:Y:S01]  /*1050*/  FFMA.SAT R0, R8, R18, 0.5 ;  /* 0x3f00000008007423 */ /* 0x000fe20000002012 */
[----:B---3--:R-:W-:-:S03]  /*1060*/  FADD R14, R15, -R2 ;  /* 0x800000020f0e7221 */ /* 0x008fc60000000000 */
[-C--:B------:R-:W-:Y:S01]  /*1070*/  FFMA.RM R0, R0, R9.reuse, 12582913 ;  /* 0x4b40000100007423 */ /* 0x080fe20000004009 */
[-C--:B------:R-:W-:Y:S01]  /*1080*/  FFMA.SAT R6, R14, R18.reuse, 0.5 ;  /* 0x3f0000000e067423 */ /* 0x080fe20000002012 */
[--C-:B----4-:R-:W-:Y:S02]  /*1090*/  FADD R7, R17, -R2.reuse ;  /* 0x8000000211077221 */ /* 0x110fe40000000000 */
[----:B------:R-:W-:Y:S01]  /*10a0*/  FADD R15, R0, -12583039 ;  /* 0xcb40007f000f7421 */ /* 0x000fe20000000000 */
[-C--:B------:R-:W-:Y:S01]  /*10b0*/  FFMA.RM R6, R6, R9.reuse, 12582913 ;  /* 0x4b40000106067423 */ /* 0x080fe20000004009 */
[-C--:B------:R-:W-:Y:S01]  /*10c0*/  FFMA.SAT R16, R7, R18.reuse, 0.5 ;  /* 0x3f00000007107423 */ /* 0x080fe20000002012 */
[----:B------:R-:W-:Y:S01]  /*10d0*/  FADD R19, R19, -R2 ;  /* 0x8000000213137221 */ /* 0x000fe20000000000 */
[----:B------:R-:W-:Y:S01]  /*10e0*/  FFMA R15, R8, 1.4426950216293334961, -R15 ;  /* 0x3fb8aa3b080f7823 */ /* 0x000fe2000000080f */
[----:B------:R-:W-:Y:S01]  /*10f0*/  FADD R13, R6, -12583039 ;  /* 0xcb40007f060d7421 */ /* 0x000fe20000000000 */
[----:B------:R-:W-:Y:S01]  /*1100*/  SHF.L.U32 R0, R0, 0x17, RZ ;  /* 0x0000001700007819 */ /* 0x000fe200000006ff */
[----:B------:R-:W-:Y:S01]  /*1110*/  FFMA.SAT R18, R19, R18, 0.5 ;  /* 0x3f00000013127423 */ /* 0x000fe20000002012 */
[----:B------:R-:W-:Y:S01]  /*1120*/  FFMA R12, R8, 1.925963033500011079e-08, R15 ;  /* 0x32a57060080c7823 */ /* 0x000fe2000000000f */
[-C--:B------:R-:W-:Y:S01]  /*1130*/  FFMA.RM R8, R16, R9.reuse, 12582913 ;  /* 0x4b40000110087423 */ /* 0x080fe20000004009 */
[----:B------:R-:W-:Y:S01]  /*1140*/  FFMA R13, R14, 1.4426950216293334961, -R13 ;  /* 0x3fb8aa3b0e0d7823 */ /* 0x000fe2000000080d */
[----:B------:R-:W-:-:S02]  /*1150*/  FFMA.RM R18, R18, R9, 12582913 ;  /* 0x4b40000112127423 */ /* 0x000fc40000004009 */
[----:B------:R-:W-:Y:S01]  /*1160*/  FADD R16, R8, -12583039 ;  /* 0xcb40007f08107421 */ /* 0x000fe20000000000 */
[----:B------:R-:W-:Y:S01]  /*1170*/  FFMA R13, R14, 1.925963033500011079e-08, R13 ;  /* 0x32a570600e0d7823 */ /* 0x000fe2000000000d */
[C---:B------:R-:W-:Y:S01]  /*1180*/  FADD R14, R18.reuse, -12583039 ;  /* 0xcb40007f120e7421 */ /* 0x040fe20000000000 */
[----:B------:R-:W0:Y:S01]  /*1190*/  MUFU.EX2 R12, R12 ;  /* 0x0000000c000c7308 */ /* 0x000e220000000800 */
[----:B------:R-:W-:Y:S01]  /*11a0*/  FFMA R16, R7, 1.4426950216293334961, -R16 ;  /* 0x3fb8aa3b07107823 */ /* 0x000fe20000000810 */
[----:B------:R-:W-:Y:S01]  /*11b0*/  SHF.L.U32 R18, R18, 0x17, RZ ;  /* 0x0000001712127819 */ /* 0x000fe200000006ff */
[----:B------:R-:W-:Y:S02]  /*11c0*/  FFMA R14, R19, 1.4426950216293334961, -R14 ;  /* 0x3fb8aa3b130e7823 */ /* 0x000fe4000000080e */
[----:B------:R-:W-:Y:S01]  /*11d0*/  FFMA R16, R7, 1.925963033500011079e-08, R16 ;  /* 0x32a5706007107823 */ /* 0x000fe20000000010 */
[----:B------:R-:W-:Y:S01]  /*11e0*/  SHF.L.U32 R7, R6, 0x17, RZ ;  /* 0x0000001706077819 */ /* 0x000fe200000006ff */
[----:B------:R-:W-:Y:S01]  /*11f0*/  FFMA R14, R19, 1.925963033500011079e-08, R14 ;  /* 0x32a57060130e7823 */ /* 0x000fe2000000000e */
[----:B------:R-:W1:Y:S08]  /*1200*/  MUFU.EX2 R13, R13 ;  /* 0x0000000d000d7308 */ /* 0x000e700000000800 */
[----:B------:R-:W2:Y:S01]  /*1210*/  MUFU.EX2 R16, R16 ;  /* 0x0000001000107308 */ /* 0x000ea20000000800 */
[----:B0-----:R-:W-:Y:S01]  /*1220*/  FFMA R0, R0, R12, R3 ;  /* 0x0000000c00007223 */ /* 0x001fe20000000003 */
[----:B------:R-:W-:-:S06]  /*1230*/  SHF.L.U32 R3, R8, 0x17, RZ ;  /* 0x0000001708037819 */ /* 0x000fcc00000006ff */
[----:B------:R-:W0:Y:S01]  /*1240*/  MUFU.EX2 R14, R14 ;  /* 0x0000000e000e7308 */ /* 0x000e220000000800 */
[----:B-1----:R-:W-:-:S04]  /*1250*/  FFMA R0, R7, R13, R0 ;  /* 0x0000000d07007223 */ /* 0x002fc80000000000 */
[----:B--2---:R-:W-:-:S04]  /*1260*/  FFMA R3, R3, R16, R0 ;  /* 0x0000001003037223 */ /* 0x004fc80000000000 */
[----:B0-----:R-:W-:-:S07]  /*1270*/  FFMA R3, R18, R14, R3 ;  /* 0x0000000e12037223 */ /* 0x001fce0000000003 */
.L_x_15:
[----:B------:R-:W-:Y:S05]  /*1280*/  BRA.U !UP1, `(.L_x_12) ;  /* 0x0000000109a87547 */ /* 0x000fea000b800000 */
[----:B------:R-:W-:Y:S02]  /*1290*/  UISETP.NE.AND UP0, UPT, UR6, 0x1, UPT ;  /* 0x000000010600788c */ /* 0x000fe4000bf05270 */
[----:B------:R-:W-:-:S04]  /*12a0*/  ULOP3.LUT UR4, UR4, 0x1, URZ, 0xc0, !UPT ;  /* 0x0000000104047892 */ /* 0x000fc8000f8ec0ff */
[----:B------:R-:W-:-:S03]  /*12b0*/  UISETP.NE.U32.AND UP1, UPT, UR4, 0x1, UPT ;  /* 0x000000010400788c */ /* 0x000fc6000bf25070 */
[----:B------:R-:W-:Y:S08]  /*12c0*/  BRA.U !UP0, `(.L_x_16) ;  /* 0x0000000108607547 */ /* 0x000ff0000b800000 */
[----:B------:R-:W-:-:S05]  /*12d0*/  IMAD.WIDE R6, R5, 0x4, R10 ;  /* 0x0000000405067825 */ /* 0x000fca00078e020a */
[----:B------:R-:W2:Y:S04]  /*12e0*/  LDG.E R9, desc[UR8][R6.64] ;  /* 0x0000000806097981 */ /* 0x000ea8000c1e1900 */
[----:B------:R-:W3:Y:S01]  /*12f0*/  LDG.E R15, desc[UR8][R6.64+0x4] ;  /* 0x00000408060f7981 */ /* 0x000ee2000c1e1900 */
[----:B------:R-:W-:Y:S01]  /*1300*/  HFMA2 R0, -RZ, RZ, 0.96630859375, -0.0022525787353515625 ;  /* 0x3bbb989dff007431 */ /* 0x000fe200000001ff */
[----:B------:R-:W-:Y:S02]  /*1310*/  MOV R13, 0x437c0000 ;  /* 0x437c0000000d7802 */ /* 0x000fe40000000f00 */
[----:B------:R-:W-:Y:S01]  /*1320*/  IADD3 R5, PT, PT, R5, 0x2, RZ ;  /* 0x0000000205057810 */ /* 0x000fe20007ffe0ff */
[----:B--2--5:R-:W-:-:S04]  /*1330*/  FADD R9, R9, -R2 ;  /* 0x8000000209097221 */ /* 0x024fc80000000000 */
[----:B------:R-:W-:Y:S01]  /*1340*/  FFMA.SAT R8, R9, R0, 0.5 ;  /* 0x3f00000009087423 */ /* 0x000fe20000002000 */
[----:B---3--:R-:W-:-:S03]  /*1350*/  FADD R15, R15, -R2 ;  /* 0x800000020f0f7221 */ /* 0x008fc60000000000 */
[----:B------:R-:W-:Y:S01]  /*1360*/  FFMA.RM R8, R8, R13, 12582913 ;  /* 0x4b40000108087423 */ /* 0x000fe2000000400d */
[----:B------:R-:W-:-:S03]  /*1370*/  FFMA.SAT R12, R15, R0, 0.5 ;  /* 0x3f0000000f0c7423 */ /* 0x000fc60000002000 */
[----:B------:R-:W-:Y:S01]  /*1380*/  FADD R0, R8, -12583039 ;  /* 0xcb40007f08007421 */ /* 0x000fe20000000000 */
[----:B------:R-:W-:Y:S01]  /*1390*/  FFMA.RM R12, R12, R13, 12582913 ;  /* 0x4b4000010c0c7423 */ /* 0x000fe2000000400d */
[----:B------:R-:W-:Y:S02]  /*13a0*/  SHF.L.U32 R8, R8, 0x17, RZ ;  /* 0x0000001708087819 */ /* 0x000fe400000006ff */
[C---:B------:R-:W-:Y:S01]  /*13b0*/  FFMA R0, R9.reuse, 1.4426950216293334961, -R0 ;  /* 0x3fb8aa3b09007823 */ /* 0x040fe20000000800 */
[C---:B------:R-:W-:Y:S01]  /*13c0*/  FADD R6, R12.reuse, -12583039 ;  /* 0xcb40007f0c067421 */ /* 0x040fe20000000000 */
[----:B------:R-:W-:Y:S02]  /*13d0*/  SHF.L.U32 R12, R12, 0x17, RZ ;  /* 0x000000170c0c7819 */ /* 0x000fe400000006ff */
[----:B------:R-:W-:Y:S01]  /*13e0*/  FFMA R0, R9, 1.925963033500011079e-08, R0 ;  /* 0x32a5706009007823 */ /* 0x000fe20000000000 */
[----:B------:R-:W-:-:S04]  /*13f0*/  FFMA R6, R15, 1.4426950216293334961, -R6 ;  /* 0x3fb8aa3b0f067823 */ /* 0x000fc80000000806 */
[----:B------:R-:W-:Y:S01]  /*1400*/  FFMA R6, R15, 1.925963033500011079e-08, R6 ;  /* 0x32a570600f067823 */ /* 0x000fe20000000006 */
[----:B------:R-:W0:Y:S08]  /*1410*/  MUFU.EX2 R0, R0 ;  /* 0x0000000000007308 */ /* 0x000e300000000800 */
[----:B------:R-:W1:Y:S01]  /*1420*/  MUFU.EX2 R6, R6 ;  /* 0x0000000600067308 */ /* 0x000e620000000800 */
[----:B0-----:R-:W-:-:S04]  /*1430*/  FFMA R3, R8, R0, R3 ;  /* 0x0000000008037223 */ /* 0x001fc80000000003 */
[----:B-1----:R-:W-:-:S07]  /*1440*/  FFMA R3, R12, R6, R3 ;  /* 0x000000060c037223 */ /* 0x002fce0000000003 */
.L_x_16:
[----:B------:R-:W-:Y:S05]  /*1450*/  BRA.U UP1, `(.L_x_12) ;  /* 0x0000000101347547 */ /* 0x000fea000b800000 */
[----:B------:R-:W-:-:S06]  /*1460*/  IMAD.WIDE R6, R5, 0x4, R10 ;  /* 0x0000000405067825 */ /* 0x000fcc00078e020a */
[----:B------:R-:W2:Y:S01]  /*1470*/  LDG.E R7, desc[UR8][R6.64] ;  /* 0x0000000806077981 */ /* 0x000ea2000c1e1900 */
[----:B------:R-:W-:Y:S01]  /*1480*/  HFMA2 R5, -RZ, RZ, 0.96630859375, -0.0022525787353515625 ;  /* 0x3bbb989dff057431 */ /* 0x000fe200000001ff */
[----:B------:R-:W-:Y:S01]  /*1490*/  MOV R8, 0x437c0000 ;  /* 0x437c000000087802 */ /* 0x000fe20000000f00 */
[----:B--2--5:R-:W-:-:S04]  /*14a0*/  FADD R0, R7, -R2 ;  /* 0x8000000207007221 */ /* 0x024fc80000000000 */
[----:B------:R-:W-:-:S04]  /*14b0*/  FFMA.SAT R5, R0, R5, 0.5 ;  /* 0x3f00000000057423 */ /* 0x000fc80000002005 */
[----:B------:R-:W-:-:S04]  /*14c0*/  FFMA.RM R5, R5, R8, 12582913 ;  /* 0x4b40000105057423 */ /* 0x000fc80000004008 */
[----:B------:R-:W-:-:S04]  /*14d0*/  FADD R9, R5, -12583039 ;  /* 0xcb40007f05097421 */ /* 0x000fc80000000000 */
[----:B------:R-:W-:-:S04]  /*14e0*/  FFMA R9, R0, 1.4426950216293334961, -R9 ;  /* 0x3fb8aa3b00097823 */ /* 0x000fc80000000809 */
[----:B------:R-:W-:Y:S01]  /*14f0*/  FFMA R9, R0, 1.925963033500011079e-08, R9 ;  /* 0x32a5706000097823 */ /* 0x000fe20000000009 */
[----:B------:R-:W-:-:S05]  /*1500*/  SHF.L.U32 R0, R5, 0x17, RZ ;  /* 0x0000001705007819 */ /* 0x000fca00000006ff */
[----:B------:R-:W0:Y:S02]  /*1510*/  MUFU.EX2 R9, R9 ;  /* 0x0000000900097308 */ /* 0x000e240000000800 */
[----:B0-----:R-:W-:-:S07]  /*1520*/  FFMA R3, R0, R9, R3 ;  /* 0x0000000900037223 */ /* 0x001fce0000000003 */
.L_x_12:
[----:B------:R-:W0:Y:S02]  /*1530*/  LDC R0, c[0x0][0x384] ;  /* 0x0000e100ff007b82 */ /* 0x000e240000000800 */
[----:B0-----:R-:W-:-:S13]  /*1540*/  ISETP.GE.AND P0, PT, R0, 0x1, PT ;  /* 0x000000010000780c */ /* 0x001fda0003f06270 */
[----:B------:R-:W-:Y:S05]  /*1550*/  @!P0 EXIT ;  /* 0x000000000000894d */ /* 0x000fea0003800000 */
[C---:B------:R-:W-:Y:S01]  /*1560*/  ISETP.GE.U32.AND P0, PT, R0.reuse, 0x8, PT ;  /* 0x000000080000780c */ /* 0x040fe20003f06070 */
[----:B------:R-:W-:Y:S01]  /*1570*/  HFMA2 R5, -RZ, RZ, 0, 0 ;  /* 0x00000000ff057431 */ /* 0x000fe200000001ff */
[----:B------:R-:W-:-:S11]  /*1580*/  LOP3.LUT R18, R0, 0x7, RZ, 0xc0, !PT ;  /* 0x0000000700127812 */ /* 0x000fd600078ec0ff */
[----:B------:R-:W-:Y:S05]  /*1590*/  @!P0 BRA `(.L_x_17) ;  /* 0x0000000c009c8947 */ /* 0x000fea0003800000 */
[----:B------:R-:W0:Y:S01]  /*15a0*/  LDCU.64 UR4, c[0x0][0x390] ;  /* 0x00007200ff0477ac */ /* 0x000e220008000a00 */
[----:B------:R-:W-:Y:S02]  /*15b0*/  IADD3 R14, P0, PT, R10, 0x10, RZ ;  /* 0x000000100a0e7810 */ /* 0x000fe40007f1e0ff */
[----:B------:R-:W-:Y:S02]  /*15c0*/  LOP3.LUT R5, R0, 0x7ffffff8, RZ, 0xc0, !PT ;  /* 0x7ffffff800057812 */ /* 0x000fe400078ec0ff */
[----:B------:R-:W-:Y:S02]  /*15d0*/  MOV R20, R4 ;  /* 0x0000000400147202 */ /* 0x000fe40000000f00 */
[----:B------:R-:W-:Y:S02]  /*15e0*/  IADD3.X R15, PT, PT, RZ, R11, RZ, P0, !PT ;  /* 0x0000000bff0f7210 */ /* 0x000fe400007fe4ff */
[----:B------:R-:W-:Y:S01]  /*15f0*/  IADD3 R21, PT, PT, -R5, RZ, RZ ;  /* 0x000000ff05157210 */ /* 0x000fe20007ffe1ff */
[----:B0-----:R-:W-:-:S04]  /*1600*/  UIADD3 UR4, UP0, UPT, UR4, 0x10, URZ ;  /* 0x0000001004047890 */ /* 0x001fc8000ff1e0ff */
[----:B------:R-:W-:-:S12]  /*1610*/  UIADD3.X UR5, UPT, UPT, URZ, UR5, URZ, UP0, !UPT ;  /* 0x00000005ff057290 */ /* 0x000fd800087fe4ff */
.L_x_34:
[----:B0-----:R-:W2:Y:S01]  /*1620*/  LDG.E R7, desc[UR8][R14.64+-0x10] ;  /* 0xfffff0080e077981 */ /* 0x001ea2000c1e1900 */
[----:B------:R-:W-:Y:S01]  /*1630*/  HFMA2 R9, -RZ, RZ, 3.7421875, 0 ;  /* 0x437c0000ff097431 */ /* 0x000fe200000001ff */
[----:B------:R-:W-:Y:S01]  /*1640*/  MOV R0, 0x3bbb989d ;  /* 0x3bbb989d00007802 */ /* 0x000fe20000000f00 */
[----:B------:R-:W0:Y:S01]  /*1650*/  MUFU.RCP R8, R3 ;  /* 0x0000000300087308 */ /* 0x000e220000001000 */
[----:B------:R-:W-:Y:S01]  /*1660*/  MOV R12, UR4 ;  /* 0x00000004000c7c02 */ /* 0x000fe20008000f00 */
[----:B------:R-:W-:Y:S01]  /*1670*/  BSSY.RECONVERGENT B2, `(.L_x_18) ;  /* 0x0000017000027945 */ /* 0x000fe20003800200 */
[----:B------:R-:W-:Y:S02]  /*1680*/  MOV R13, UR5 ;  /* 0x00000005000d7c02 */ /* 0x000fe40008000f00 */
[----:B------:R-:W-:Y:S01]  /*1690*/  IADD3 R21, PT, PT, R21, 0x8, RZ ;  /* 0x0000000815157810 */ /* 0x000fe20007ffe0ff */
[----:B------:R-:W-:-:S03]  /*16a0*/  IMAD.WIDE R12, R20, 0x4, R12 ;  /* 0x00000004140c7825 */ /* 0x000fc600078e020c */
[----:B------:R-:W-:Y:S01]  /*16b0*/  ISETP.NE.AND P2, PT, R21, RZ, PT ;  /* 0x000000ff1500720c */ /* 0x000fe20003f45270 */
[----:B--2--5:R-:W-:-:S04]  /*16c0*/  FADD R7, R7, -R2 ;  /* 0x8000000207077221 */ /* 0x024fc80000000000 */
[----:B------:R-:W-:-:S04]  /*16d0*/  FFMA.SAT R0, R7, R0, 0.5 ;  /* 0x3f00000007007423 */ /* 0x000fc80000002000 */
[----:B------:R-:W-:Y:S01]  /*16e0*/  FFMA.RM R0, R0, R9, 12582913 ;  /* 0x4b40000100007423 */ /* 0x000fe20000004009 */
[----:B0-----:R-:W-:-:S03]  /*16f0*/  FFMA R9, R8, -R3, 1 ;  /* 0x3f80000008097423 */ /* 0x001fc60000000803 */
[C---:B------:R-:W-:Y:S01]  /*1700*/  FADD R6, R0.reuse, -12583039 ;  /* 0xcb40007f00067421 */ /* 0x040fe20000000000 */
[----:B------:R-:W-:Y:S01]  /*1710*/  SHF.L.U32 R0, R0, 0x17, RZ ;  /* 0x0000001700007819 */ /* 0x000fe200000006ff */
[----:B------:R-:W-:Y:S02]  /*1720*/  FFMA R9, R8, R9, R8 ;  /* 0x0000000908097223 */ /* 0x000fe40000000008 */
[----:B------:R-:W-:-:S04]  /*1730*/  FFMA R6, R7, 1.4426950216293334961, -R6 ;  /* 0x3fb8aa3b07067823 */ /* 0x000fc80000000806 */
[----:B------:R-:W-:-:S04]  /*1740*/  FFMA R6, R7, 1.925963033500011079e-08, R6 ;  /* 0x32a5706007067823 */ /* 0x000fc80000000006 */
[----:B------:R-:W0:Y:S02]  /*1750*/  MUFU.EX2 R7, R6 ;  /* 0x0000000600077308 */ /* 0x000e240000000800 */
[----:B0-----:R-:W-:-:S06]  /*1760*/  FMUL R0, R0, R7 ;  /* 0x0000000700007220 */ /* 0x001fcc0000400000 */
[----:B------:R-:W0:Y:S01]  /*1770*/  FCHK P0, R0, R3 ;  /* 0x0000000300007302 */ /* 0x000e220000000000 */
[----:B------:R-:W-:-:S04]  /*1780*/  FFMA R8, R0, R9, RZ ;  /* 0x0000000900087223 */ /* 0x000fc800000000ff */
[----:B------:R-:W-:-:S04]  /*1790*/  FFMA R6, R8, -R3, R0 ;  /* 0x8000000308067223 */ /* 0x000fc80000000000 */
[----:B------:R-:W-:Y:S01]  /*17a0*/  FFMA R9, R9, R6, R8 ;  /* 0x0000000609097223 */ /* 0x000fe20000000008 */
[----:B0-----:R-:W-:Y:S06]  /*17b0*/  @!P0 BRA `(.L_x_19) ;  /* 0x0000000000088947 */ /* 0x001fec0003800000 */
[----:B------:R-:W-:-:S07]  /*17c0*/  MOV R6, 0x17e0 ;  /* 0x000017e000067802 */ /* 0x000fce0000000f00 */
[----:B------:R-:W-:Y:S05]  /*17d0*/  CALL.REL.NOINC `($__internal_0_$__cuda_sm3x_div_rn_noftz_f32_slowpath) ;  /* 0x0000001800647944 */ /* 0x000fea0003c00000 */
.L_x_19:
[----:B------:R-:W-:Y:S05]  /*17e0*/  BSYNC.RECONVERGENT B2 ;  /* 0x0000000000027941 */ /* 0x000fea0003800200 */
.L_x_18:
[----:B------:R0:W-:Y:S04]  /*17f0*/  STG.E desc[UR8][R12.64+-0x10], R9 ;  /* 0xfffff0090c007986 */ /* 0x0001e8000c101908 */
[----:B------:R-:W2:Y:S01]  /*1800*/  LDG.E R7, desc[UR8][R14.64+-0xc] ;  /* 0xfffff4080e077981 */ /* 0x000ea2000c1e1900 */
[----:B------:R-:W-:Y:S01]  /*1810*/  HFMA2 R17, -RZ, RZ, 3.7421875, 0 ;  /* 0x437c0000ff117431 */ /* 0x000fe200000001ff */
[----:B------:R-:W-:Y:S01]  /*1820*/  MOV R0, 0x3bbb989d ;  /* 0x3bbb989d00007802 */ /* 0x000fe20000000f00 */
[----:B------:R-:W0:Y:S01]  /*1830*/  MUFU.RCP R8, R3 ;  /* 0x0000000300087308 */ /* 0x000e220000001000 */
[----:B------:R-:W-:Y:S01]  /*1840*/  BSSY.RECONVERGENT B2, `(.L_x_20) ;  /* 0x0000015000027945 */ /* 0x000fe20003800200 */
[----:B0-----:R-:W-:Y:S01]  /*1850*/  FFMA R9, R8, -R3, 1 ;  /* 0x3f80000008097423 */ /* 0x001fe20000000803 */
[----:B--2---:R-:W-:-:S04]  /*1860*/  FADD R7, R7, -R2 ;  /* 0x8000000207077221 */ /* 0x004fc80000000000 */
[----:B------:R-:W-:-:S04]  /*1870*/  FFMA.SAT R0, R7, R0, 0.5 ;  /* 0x3f00000007007423 */ /* 0x000fc80000002000 */
[----:B------:R-:W-:-:S04]  /*1880*/  FFMA.RM R0, R0, R17, 12582913 ;  /* 0x4b40000100007423 */ /* 0x000fc80000004011 */
[C---:B------:R-:W-:Y:S01]  /*1890*/  FADD R6, R0.reuse, -12583039 ;  /* 0xcb40007f00067421 */ /* 0x040fe20000000000 */
[----:B------:R-:W-:-:S03]  /*18a0*/  SHF.L.U32 R0, R0, 0x17, RZ ;  /* 0x0000001700007819 */ /* 0x000fc600000006ff */
[----:B------:R-:W-:-:S04]  /*18b0*/  FFMA R6, R7, 1.4426950216293334961, -R6 ;  /* 0x3fb8aa3b07067823 */ /* 0x000fc80000000806 */
[----:B------:R-:W-:-:S04]  /*18c0*/  FFMA R6, R7, 1.925963033500011079e-08, R6 ;  /* 0x32a5706007067823 */ /* 0x000fc80000000006 */
[----:B------:R-:W0:Y:S02]  /*18d0*/  MUFU.EX2 R7, R6 ;  /* 0x0000000600077308 */ /* 0x000e240000000800 */
[----:B0-----:R-:W-:Y:S01]  /*18e0*/  FMUL R16, R0, R7 ;  /* 0x0000000700107220 */ /* 0x001fe20000400000 */
[----:B------:R-:W-:-:S05]  /*18f0*/  FFMA R0, R8, R9, R8 ;  /* 0x0000000908007223 */ /* 0x000fca0000000008 */
[----:B------:R-:W0:Y:S01]  /*1900*/  FCHK P0, R16, R3 ;  /* 0x0000000310007302 */ /* 0x000e220000000000 */
[----:B------:R-:W-:-:S04]  /*1910*/  FFMA R7, R0, R16, RZ ;  /* 0x0000001000077223 */ /* 0x000fc800000000ff */
[----:B------:R-:W-:-:S04]  /*1920*/  FFMA R8, R7, -R3, R16 ;  /* 0x8000000307087223 */ /* 0x000fc80000000010 */
[----:B------:R-:W-:Y:S01]  /*1930*/  FFMA R7, R0, R8, R7 ;  /* 0x0000000800077223 */ /* 0x000fe20000000007 */
[----:B0-----:R-:W-:Y:S06]  /*1940*/  @!P0 BRA `(.L_x_21) ;  /* 0x0000000000108947 */ /* 0x001fec0003800000 */
[----:B------:R-:W-:Y:S02]  /*1950*/  MOV R0, R16 ;  /* 0x0000001000007202 */ /* 0x000fe40000000f00 */
[----:B------:R-:W-:-:S07]  /*1960*/  MOV R6, 0x1980 ;  /* 0x0000198000067802 */ /* 0x000fce0000000f00 */
[----:B------:R-:W-:Y:S05]  /*1970*/  CALL.REL.NOINC `($__internal_0_$__cuda_sm3x_div_rn_noftz_f32_slowpath) ;  /* 0x0000001400fc7944 */ /* 0x000fea0003c00000 */
[----:B------:R-:W-:-:S07]  /*1980*/  MOV R7, R9 ;  /* 0x0000000900077202 */ /* 0x000fce0000000f00 */
.L_x_21:
[----:B------:R-:W-:Y:S05]  /*1990*/  BSYNC.RECONVERGENT B2 ;  /* 0x0000000000027941 */ /* 0x000fea0003800200 */
.L_x_20:
[----:B------:R0:W-:Y:S04]  /*19a0*/  STG.E desc[UR8][R12.64+-0xc], R7 ;  /* 0xfffff4070c007986 */ /* 0x0001e8000c101908 */
[----:B------:R-:W2:Y:S01]  /*19b0*/  LDG.E R9, desc[UR8][R14.64+-0x8] ;  /* 0xfffff8080e097981 */ /* 0x000ea2000c1e1900 */
[----:B------:R-:W-:Y:S01]  /*19c0*/  HFMA2 R0, -RZ, RZ, 0.96630859375, -0.0022525787353515625 ;  /* 0x3bbb989dff007431 */ /* 0x000fe200000001ff */
[----:B------:R-:W-:Y:S01]  /*19d0*/  MOV R17, 0x437c0000 ;  /* 0x437c000000117802 */ /* 0x000fe20000000f00 */
[----:B------:R-:W1:Y:S01]  /*19e0*/  MUFU.RCP R8, R3 ;  /* 0x0000000300087308 */ /* 0x000e620000001000 */
[----:B------:R-:W-:Y:S01]  /*19f0*/  BSSY.RECONVERGENT B2, `(.L_x_22) ;  /* 0x0000015000027945 */ /* 0x000fe20003800200 */
[----:B--2---:R-:W-:-:S04]  /*1a00*/  FADD R9, R9, -R2 ;  /* 0x8000000209097221 */ /* 0x004fc80000000000 */
[----:B------:R-:W-:-:S04]  /*1a10*/  FFMA.SAT R0, R9, R0, 0.5 ;  /* 0x3f00000009007423 */ /* 0x000fc80000002000 */
[----:B------:R-:W-:-:S04]  /*1a20*/  FFMA.RM R0, R0, R17, 12582913 ;  /* 0x4b40000100007423 */ /* 0x000fc80000004011 */
[C---:B------:R-:W-:Y:S01]  /*1a30*/  FADD R6, R0.reuse, -12583039 ;  /* 0xcb40007f00067421 */ /* 0x040fe20000000000 */
[----:B------:R-:W-:-:S03]  /*1a40*/  SHF.L.U32 R0, R0, 0x17, RZ ;  /* 0x0000001700007819 */ /* 0x000fc600000006ff */
[----:B------:R-:W-:-:S04]  /*1a50*/  FFMA R6, R9, 1.4426950216293334961, -R6 ;  /* 0x3fb8aa3b09067823 */ /* 0x000fc80000000806 */
[----:B------:R-:W-:Y:S01]  /*1a60*/  FFMA R6, R9, 1.925963033500011079e-08, R6 ;  /* 0x32a5706009067823 */ /* 0x000fe20000000006 */
[----:B-1----:R-:W-:-:S03]  /*1a70*/  FFMA R9, R8, -R3, 1 ;  /* 0x3f80000008097423 */ /* 0x002fc60000000803 */
[----:B0-----:R-:W0:Y:S02]  /*1a80*/  MUFU.EX2 R7, R6 ;  /* 0x0000000600077308 */ /* 0x001e240000000800 */
        /* <DEDUP_REMOVED lines=11> */
.L_x_23:
[----:B------:R-:W-:Y:S05]  /*1b40*/  BSYNC.RECONVERGENT B2 ;  /* 0x0000000000027941 */ /* 0x000fea0003800200 */
.L_x_22:
        /* <DEDUP_REMOVED lines=26> */
.L_x_25:
[----:B------:R-:W-:Y:S05]  /*1cf0*/  BSYNC.RECONVERGENT B2 ;  /* 0x0000000000027941 */ /* 0x000fea0003800200 */
.L_x_24:
        /* <DEDUP_REMOVED lines=26> */
.L_x_27:
[----:B------:R-:W-:Y:S05]  /*1ea0*/  BSYNC.RECONVERGENT B2 ;  /* 0x0000000000027941 */ /* 0x000fea0003800200 */
.L_x_26:
        /* <DEDUP_REMOVED lines=26> */
.L_x_29:
[----:B------:R-:W-:Y:S05]  /*2050*/  BSYNC.RECONVERGENT B2 ;  /* 0x0000000000027941 */ /* 0x000fea0003800200 */
.L_x_28:
        /* <DEDUP_REMOVED lines=26> */
.L_x_31:
[----:B------:R-:W-:Y:S05]  /*2200*/  BSYNC.RECONVERGENT B2 ;  /* 0x0000000000027941 */ /* 0x000fea0003800200 */
.L_x_30:
        /* <DEDUP_REMOVED lines=26> */
.L_x_33:
[----:B------:R-:W-:Y:S05]  /*23b0*/  BSYNC.RECONVERGENT B2 ;  /* 0x0000000000027941 */ /* 0x000fea0003800200 */
.L_x_32:
[----:B------:R0:W-:Y:S01]  /*23c0*/  STG.E desc[UR8][R12.64+0xc], R7 ;  /* 0x00000c070c007986 */ /* 0x0001e2000c101908 */
[----:B------:R-:W-:Y:S02]  /*23d0*/  IADD3 R14, P0, PT, R14, 0x20, RZ ;  /* 0x000000200e0e7810 */ /* 0x000fe40007f1e0ff */
[----:B------:R-:W-:Y:S02]  /*23e0*/  IADD3 R20, PT, PT, R20, 0x8, RZ ;  /* 0x0000000814147810 */ /* 0x000fe40007ffe0ff */
[----:B------:R-:W-:Y:S01]  /*23f0*/  IADD3.X R15, PT, PT, RZ, R15, RZ, P0, !PT ;  /* 0x0000000fff0f7210 */ /* 0x000fe200007fe4ff */
[----:B------:R-:W-:Y:S08]  /*2400*/  @P2 BRA `(.L_x_34) ;  /* 0xfffffff000842947 */ /* 0x000ff0000383ffff */
.L_x_17:
[----:B------:R-:W-:-:S13]  /*2410*/  ISETP.NE.AND P0, PT, R18, RZ, PT ;  /* 0x000000ff1200720c */ /* 0x000fda0003f05270 */
[----:B------:R-:W-:Y:S05]  /*2420*/  @!P0 EXIT ;  /* 0x000000000000894d */ /* 0x000fea0003800000 */
[----:B------:R-:W1:Y:S01]  /*2430*/  LDCU UR4, c[0x0][0x384] ;  /* 0x00007080ff0477ac */ /* 0x000e620008000800 */
[----:B------:R-:W-:Y:S01]  /*2440*/  ISETP.GE.U32.AND P0, PT, R18, 0x4, PT ;  /* 0x000000041200780c */ /* 0x000fe20003f06070 */
[----:B-1----:R-:W-:-:S12]  /*2450*/  ULOP3.LUT UR4, UR4, 0x3, URZ, 0xc0, !UPT ;  /* 0x0000000304047892 */ /* 0x002fd8000f8ec0ff */
[----:B------:R-:W-:Y:S05]  /*2460*/  @!P0 BRA `(.L_x_35) ;  /* 0x0000000400c08947 */ /* 0x000fea0003800000 */
[----:B0-----:R-:W-:-:S05]  /*2470*/  IMAD.WIDE.U32 R12, R5, 0x4, R10 ;  /* 0x00000004050c7825 */ /* 0x001fca00078e000a */
[----:B------:R-:W2:Y:S01]  /*2480*/  LDG.E R7, desc[UR8][R12.64] ;  /* 0x000000080c077981 */ /* 0x000ea2000c1e1900 */
[----:B------:R-:W-:Y:S01]  /*2490*/  HFMA2 R0, -RZ, RZ, 0.96630859375, -0.0022525787353515625 ;  /* 0x3bbb989dff007431 */ /* 0x000fe200000001ff */
[----:B------:R-:W-:Y:S01]  /*24a0*/  MOV R9, 0x437c0000 ;  /* 0x437c000000097802 */ /* 0x000fe20000000f00 */
[----:B------:R-:W0:Y:S01]  /*24b0*/  MUFU.RCP R8, R3 ;  /* 0x0000000300087308 */ /* 0x000e220000001000 */
[----:B------:R-:W-:Y:S01]  /*24c0*/  BSSY.RECONVERGENT B2, `(.L_x_36) ;  /* 0x0000015000027945 */ /* 0x000fe20003800200 */
[----:B------:R-:W-:Y:S01]  /*24d0*/  IADD3 R14, PT, PT, R4, R5, RZ ;  /* 0x00000005040e7210 */ /* 0x000fe20007ffe0ff */
[----:B--2--5:R-:W-:-:S04]  /*24e0*/  FADD R7, R7, -R2 ;  /* 0x8000000207077221 */ /* 0x024fc80000000000 */
[----:B------:R-:W-:-:S04]  /*24f0*/  FFMA.SAT R0, R7, R0, 0.5 ;  /* 0x3f00000007007423 */ /* 0x000fc80000002000 */
[----:B------:R-:W-:Y:S01]  /*2500*/  FFMA.RM R0, R0, R9, 12582913 ;  /* 0x4b40000100007423 */ /* 0x000fe20000004009 */
[----:B0-----:R-:W-:-:S03]  /*2510*/  FFMA R9, R8, -R3, 1 ;  /* 0x3f80000008097423 */ /* 0x001fc60000000803 */
        /* <DEDUP_REMOVED lines=15> */
.L_x_37:
[----:B------:R-:W-:Y:S05]  /*2610*/  BSYNC.RECONVERGENT B2 ;  /* 0x0000000000027941 */ /* 0x000fea0003800200 */
.L_x_36:
[----:B------:R-:W0:Y:S02]  /*2620*/  LDC.64 R6, c[0x0][0x390] ;  /* 0x0000e400ff067b82 */ /* 0x000e240000000a00 */
[----:B0-----:R-:W-:-:S05]  /*2630*/  IMAD.WIDE R14, R14, 0x4, R6 ;  /* 0x000000040e0e7825 */ /* 0x001fca00078e0206 */
[----:B------:R0:W-:Y:S04]  /*2640*/  STG.E desc[UR8][R14.64], R9 ;  /* 0x000000090e007986 */ /* 0x0001e8000c101908 */
[----:B------:R-:W2:Y:S01]  /*2650*/  LDG.E R7, desc[UR8][R12.64+0x4] ;  /* 0x000004080c077981 */ /* 0x000ea2000c1e1900 */
[----:B------:R-:W-:Y:S01]  /*2660*/  HFMA2 R0, -RZ, RZ, 0.96630859375, -0.0022525787353515625 ;  /* 0x3bbb989dff007431 */ /* 0x000fe200000001ff */
        /* <DEDUP_REMOVED lines=23> */
.L_x_39:
[----:B------:R-:W-:Y:S05]  /*27e0*/  BSYNC.RECONVERGENT B2 ;  /* 0x0000000000027941 */ /* 0x000fea0003800200 */
.L_x_38:
        /* <DEDUP_REMOVED lines=26> */
.L_x_41:
[----:B------:R-:W-:Y:S05]  /*2990*/  BSYNC.RECONVERGENT B2 ;  /* 0x0000000000027941 */ /* 0x000fea0003800200 */
.L_x_40:
        /* <DEDUP_REMOVED lines=13> */
[----:B------:R-:W-:Y:S01]  /*2a70*/  FFMA R9, R0, 1.925963033500011079e-08, R9 ;  /* 0x32a5706000097823 */ /* 0x000fe20000000009 */
[----:B------:R-:W-:-:S05]  /*2a80*/  FFMA R0, R8, R7, R8 ;  /* 0x0000000708007223 */ /* 0x000fca0000000008 */
[----:B------:R-:W0:Y:S02]  /*2a90*/  MUFU.EX2 R9, R9 ;  /* 0x0000000900097308 */ /* 0x000e240000000800 */
[----:B0-----:R-:W-:-:S06]  /*2aa0*/  FMUL R13, R6, R9 ;  /* 0x00000009060d7220 */ /* 0x001fcc0000400000 */
        /* <DEDUP_REMOVED lines=9> */
.L_x_43:
[----:B------:R-:W-:Y:S05]  /*2b40*/  BSYNC.RECONVERGENT B2 ;  /* 0x0000000000027941 */ /* 0x000fea0003800200 */
.L_x_42:
[----:B------:R1:W-:Y:S01]  /*2b50*/  STG.E desc[UR8][R14.64+0xc], R7 ;  /* 0x00000c070e007986 */ /* 0x0003e2000c101908 */
[----:B------:R-:W-:-:S07]  /*2b60*/  IADD3 R5, PT, PT, R5, 0x4, RZ ;  /* 0x0000000405057810 */ /* 0x000fce0007ffe0ff */
.L_x_35:
[----:B------:R-:W-:-:S13]  /*2b70*/  ISETP.NE.AND P0, PT, RZ, UR4, PT ;  /* 0x00000004ff007c0c */ /* 0x000fda000bf05270 */
[----:B------:R-:W-:Y:S05]  /*2b80*/  @!P0 EXIT ;  /* 0x000000000000894d */ /* 0x000fea0003800000 */
[----:B------:R-:W-:-:S09]  /*2b90*/  UISETP.NE.AND UP0, UPT, UR4, 0x1, UPT ;  /* 0x000000010400788c */ /* 0x000fd2000bf05270 */
[----:B------:R-:W-:Y:S05]  /*2ba0*/  BRA.U !UP0, `(.L_x_44) ;  /* 0x0000000108e47547 */ /* 0x000fea000b800000 */
[----:B-1----:R-:W-:-:S05]  /*2bb0*/  IMAD.WIDE.U32 R14, R5, 0x4, R10 ;  /* 0x00000004050e7825 */ /* 0x002fca00078e000a */
[----:B0-----:R-:W2:Y:S01]  /*2bc0*/  LDG.E R7, desc[UR8][R14.64] ;  /* 0x000000080e077981 */ /* 0x001ea2000c1e1900 */
        /* <DEDUP_REMOVED lines=24> */
.L_x_46:
[----:B------:R-:W-:Y:S05]  /*2d50*/  BSYNC.RECONVERGENT B2 ;  /* 0x0000000000027941 */ /* 0x000fea0003800200 */
.L_x_45:
        /* <DEDUP_REMOVED lines=27> */
.L_x_48:
[----:B------:R-:W-:Y:S05]  /*2f10*/  BSYNC.RECONVERGENT B2 ;  /* 0x0000000000027941 */ /* 0x000fea0003800200 */
.L_x_47:
[----:B------:R2:W-:Y:S01]  /*2f20*/  STG.E desc[UR8][R12.64+0x4], R9 ;  /* 0x000004090c007986 */ /* 0x0005e2000c101908 */
[----:B------:R-:W-:-:S07]  /*2f30*/  IADD3 R5, PT, PT, R5, 0x2, RZ ;  /* 0x0000000205057810 */ /* 0x000fce0007ffe0ff */
.L_x_44:
[----:B------:R-:W3:Y:S02]  /*2f40*/  LDC R0, c[0x0][0x384] ;  /* 0x0000e100ff007b82 */ /* 0x000ee40000000800 */
[----:B---3--:R-:W-:-:S04]  /*2f50*/  LOP3.LUT R0, R0, 0x1, RZ, 0xc0, !PT ;  /* 0x0000000100007812 */ /* 0x008fc800078ec0ff */
[----:B------:R-:W-:-:S13]  /*2f60*/  ISETP.NE.U32.AND P0, PT, R0, 0x1, PT ;  /* 0x000000010000780c */ /* 0x000fda0003f05070 */
[----:B------:R-:W-:Y:S05]  /*2f70*/  @P0 EXIT ;  /* 0x000000000000094d */ /* 0x000fea0003800000 */
[----:B------:R-:W-:-:S06]  /*2f80*/  IMAD.WIDE.U32 R10, R5, 0x4, R10 ;  /* 0x00000004050a7825 */ /* 0x000fcc00078e000a */
[----:B------:R-:W3:Y:S01]  /*2f90*/  LDG.E R11, desc[UR8][R10.64] ;  /* 0x000000080a0b7981 */ /* 0x000ee2000c1e1900 */
[----:B01----:R-:W-:Y:S01]  /*2fa0*/  HFMA2 R7, -RZ, RZ, 0.96630859375, -0.0022525787353515625 ;  /* 0x3bbb989dff077431 */ /* 0x003fe200000001ff */
[----:B--2---:R-:W-:Y:S01]  /*2fb0*/  MOV R9, 0x437c0000 ;  /* 0x437c000000097802 */ /* 0x004fe20000000f00 */
[----:B------:R-:W0:Y:S01]  /*2fc0*/  MUFU.RCP R6, R3 ;  /* 0x0000000300067308 */ /* 0x000e220000001000 */
[----:B------:R-:W-:Y:S01]  /*2fd0*/  BSSY.RECONVERGENT B2, `(.L_x_49) ;  /* 0x0000015000027945 */ /* 0x000fe20003800200 */
[----:B------:R-:W-:Y:S01]  /*2fe0*/  IADD3 R4, PT, PT, R4, R5, RZ ;  /* 0x0000000504047210 */ /* 0x000fe20007ffe0ff */
[----:B---3-5:R-:W-:-:S04]  /*2ff0*/  FADD R2, R11, -R2 ;  /* 0x800000020b027221 */ /* 0x028fc80000000000 */
[----:B------:R-:W-:-:S04]  /*3000*/  FFMA.SAT R0, R2, R7, 0.5 ;  /* 0x3f00000002007423 */ /* 0x000fc80000002007 */
[----:B------:R-:W-:Y:S01]  /*3010*/  FFMA.RM R0, R0, R9, 12582913 ;  /* 0x4b40000100007423 */ /* 0x000fe20000004009 */
[----:B0-----:R-:W-:-:S03]  /*3020*/  FFMA R9, R6, -R3, 1 ;  /* 0x3f80000006097423 */ /* 0x001fc60000000803 */
[C---:B------:R-:W-:Y:S01]  /*3030*/  FADD R7, R0.reuse, -12583039 ;  /* 0xcb40007f00077421 */ /* 0x040fe20000000000 */
[----:B------:R-:W-:-:S03]  /*3040*/  SHF.L.U32 R0, R0, 0x17, RZ ;  /* 0x0000001700007819 */ /* 0x000fc600000006ff */
[----:B------:R-:W-:-:S04]  /*3050*/  FFMA R7, R2, 1.4426950216293334961, -R7 ;  /* 0x3fb8aa3b02077823 */ /* 0x000fc80000000807 */
[----:B------:R-:W-:-:S06]  /*3060*/  FFMA R7, R2, 1.925963033500011079e-08, R7 ;  /* 0x32a5706002077823 */ /* 0x000fcc0000000007 */
        /* <DEDUP_REMOVED lines=11> */
.L_x_50:
[----:B------:R-:W-:Y:S05]  /*3120*/  BSYNC.RECONVERGENT B2 ;  /* 0x0000000000027941 */ /* 0x000fea0003800200 */
.L_x_49:
[----:B------:R-:W0:Y:S02]  /*3130*/  LDC.64 R2, c[0x0][0x390] ;  /* 0x0000e400ff027b82 */ /* 0x000e240000000a00 */
[----:B0-----:R-:W-:-:S05]  /*3140*/  IMAD.WIDE R4, R4, 0x4, R2 ;  /* 0x0000000404047825 */ /* 0x001fca00078e0202 */
[----:B------:R-:W-:Y:S01]  /*3150*/  STG.E desc[UR8][R4.64], R9 ;  /* 0x0000000904007986 */ /* 0x000fe2000c101908 */
[----:B------:R-:W-:Y:S05]  /*3160*/  EXIT ;  /* 0x000000000000794d */ /* 0x000fea0003800000 */
        .weak           $__internal_0_$__cuda_sm3x_div_rn_noftz_f32_slowpath
        .type           $__internal_0_$__cuda_sm3x_div_rn_noftz_f32_slowpath,@function
        .size           $__internal_0_$__cuda_sm3x_div_rn_noftz_f32_slowpath,(.L_x_72 - $__internal_0_$__cuda_sm3x_div_rn_noftz_f32_slowpath)
$__internal_0_$__cuda_sm3x_div_rn_noftz_f32_slowpath:
[----:B------:R-:W-:Y:S01]  /*3170*/  SHF.R.U32.HI R7, RZ, 0x17, R3 ;  /* 0x00000017ff077819 */ /* 0x000fe20000011603 */
[----:B------:R-:W-:Y:S01]  /*3180*/  BSSY.RECONVERGENT B0, `(.L_x_51) ;  /* 0x0000063000007945 */ /* 0x000fe20003800200 */
[----:B------:R-:W-:Y:S02]  /*3190*/  SHF.R.U32.HI R9, RZ, 0x17, R0 ;  /* 0x00000017ff097819 */ /* 0x000fe40000011600 */
[----:B------:R-:W-:Y:S02]  /*31a0*/  LOP3.LUT R7, R7, 0xff, RZ, 0xc0, !PT ;  /* 0x000000ff07077812 */ /* 0x000fe400078ec0ff */
[----:B------:R-:W-:Y:S02]  /*31b0*/  LOP3.LUT R9, R9, 0xff, RZ, 0xc0, !PT ;  /* 0x000000ff09097812 */ /* 0x000fe400078ec0ff */
[----:B------:R-:W-:Y:S02]  /*31c0*/  IADD3 R16, PT, PT, R7, -0x1, RZ ;  /* 0xffffffff07107810 */ /* 0x000fe40007ffe0ff */
[----:B------:R-:W-:-:S02]  /*31d0*/  IADD3 R17, PT, PT, R9, -0x1, RZ ;  /* 0xffffffff09117810 */ /* 0x000fc40007ffe0ff */
[----:B------:R-:W-:Y:S02]  /*31e0*/  ISETP.GT.U32.AND P0, PT, R16, 0xfd, PT ;  /* 0x000000fd1000780c */ /* 0x000fe40003f04070 */
[----:B------:R-:W-:Y:S02]  /*31f0*/  MOV R19, R3 ;  /* 0x0000000300137202 */ /* 0x000fe40000000f00 */
[----:B------:R-:W-:-:S13]  /*3200*/  ISETP.GT.U32.OR P0, PT, R17, 0xfd, P0 ;  /* 0x000000fd1100780c */ /* 0x000fda0000704470 */
[----:B------:R-:W-:Y:S01]  /*3210*/  @!P0 MOV R8, RZ ;  /* 0x000000ff00088202 */ /* 0x000fe20000000f00 */
[----:B------:R-:W-:Y:S06]  /*3220*/  @!P0 BRA `(.L_x_52) ;  /* 0x00000000005c8947 */ /* 0x000fec0003800000 */
[----:B------:R-:W-:Y:S02]  /*3230*/  FSETP.GTU.FTZ.AND P0, PT, |R0|, +INF , PT ;  /* 0x7f8000000000780b */ /* 0x000fe40003f1c200 */
[----:B------:R-:W-:-:S04]  /*3240*/  FSETP.GTU.FTZ.AND P1, PT, |R3|, +INF , PT ;  /* 0x7f8000000300780b */ /* 0x000fc80003f3c200 */
[----:B------:R-:W-:-:S13]  /*3250*/  PLOP3.LUT P0, PT, P0, P1, PT, 0xf8, 0x8f ;  /* 0x00000000008f781c */ /* 0x000fda0000703f70 */
[----:B------:R-:W-:Y:S05]  /*3260*/  @P0 BRA `(.L_x_53) ;  /* 0x00000004004c0947 */ /* 0x000fea0003800000 */
[----:B------:R-:W-:-:S13]  /*3270*/  LOP3.LUT P0, RZ, R19, 0x7fffffff, R0, 0xc8, !PT ;  /* 0x7fffffff13ff7812 */ /* 0x000fda000780c800 */
[----:B------:R-:W-:Y:S05]  /*3280*/  @!P0 BRA `(.L_x_54) ;  /* 0x00000004003c8947 */ /* 0x000fea0003800000 */
[C---:B------:R-:W-:Y:S02]  /*3290*/  FSETP.NEU.FTZ.AND P3, PT, |R0|.reuse, +INF , PT ;  /* 0x7f8000000000780b */ /* 0x040fe40003f7d200 */
[----:B------:R-:W-:Y:S02]  /*32a0*/  FSETP.NEU.FTZ.AND P1, PT, |R3|, +INF , PT ;  /* 0x7f8000000300780b */ /* 0x000fe40003f3d200 */
[----:B------:R-:W-:-:S11]  /*32b0*/  FSETP.NEU.FTZ.AND P0, PT, |R0|, +INF , PT ;  /* 0x7f8000000000780b */ /* 0x000fd60003f1d200 */
[----:B------:R-:W-:Y:S05]  /*32c0*/  @!P1 BRA !P3, `(.L_x_54) ;  /* 0x00000004002c9947 */ /* 0x000fea0005800000 */
[----:B------:R-:W-:-:S04]  /*32d0*/  LOP3.LUT P3, RZ, R0, 0x7fffffff, RZ, 0xc0, !PT ;  /* 0x7fffffff00ff7812 */ /* 0x000fc8000786c0ff */
[----:B------:R-:W-:-:S13]  /*32e0*/  PLOP3.LUT P1, PT, P1, P3, PT, 0x2f, 0xf2 ;  /* 0x0000000000f2781c */ /* 0x000fda0000f26577 */
[----:B------:R-:W-:Y:S05]  /*32f0*/  @P1 BRA `(.L_x_55) ;  /* 0x0000000400181947 */ /* 0x000fea0003800000 */
[----:B------:R-:W-:-:S04]  /*3300*/  LOP3.LUT P1, RZ, R19, 0x7fffffff, RZ, 0xc0, !PT ;  /* 0x7fffffff13ff7812 */ /* 0x000fc8000782c0ff */
[----:B------:R-:W-:-:S13]  /*3310*/  PLOP3.LUT P0, PT, P0, P1, PT, 0x2f, 0xf2 ;  /* 0x0000000000f2781c */ /* 0x000fda0000702577 */
[----:B------:R-:W-:Y:S05]  /*3320*/  @P0 BRA `(.L_x_56) ;  /* 0x0000000400000947 */ /* 0x000fea0003800000 */
[----:B------:R-:W-:Y:S02]  /*3330*/  ISETP.GE.AND P0, PT, R17, RZ, PT ;  /* 0x000000ff1100720c */ /* 0x000fe40003f06270 */
[----:B------:R-:W-:-:S11]  /*3340*/  ISETP.GE.AND P1, PT, R16, RZ, PT ;  /* 0x000000ff1000720c */ /* 0x000fd60003f26270 */
[----:B------:R-:W-:Y:S01]  /*3350*/  @P0 MOV R8, RZ ;  /* 0x000000ff00080202 */ /* 0x000fe20000000f00 */
[----:B------:R-:W-:Y:S01]  /*3360*/  @!P0 FFMA R0, R0, 1.84467440737095516160e+19, RZ ;  /* 0x5f80000000008823 */ /* 0x000fe200000000ff */
[----:B------:R-:W-:Y:S01]  /*3370*/  @!P0 MOV R8, 0xffffffc0 ;  /* 0xffffffc000088802 */ /* 0x000fe20000000f00 */
[----:B------:R-:W-:-:S03]  /*3380*/  @!P1 FFMA R19, R3, 1.84467440737095516160e+19, RZ ;  /* 0x5f80000003139823 */ /* 0x000fc600000000ff */
[----:B------:R-:W-:-:S07]  /*3390*/  @!P1 IADD3 R8, PT, PT, R8, 0x40, RZ ;  /* 0x0000004008089810 */ /* 0x000fce0007ffe0ff */
.L_x_52:
[----:B------:R-:W-:Y:S01]  /*33a0*/  LEA R16, R7, 0xc0800000, 0x17 ;  /* 0xc080000007107811 */ /* 0x000fe200078eb8ff */
[----:B------:R-:W-:Y:S01]  /*33b0*/  BSSY.RECONVERGENT B1, `(.L_x_57) ;  /* 0x0000036000017945 */ /* 0x000fe20003800200 */
[----:B------:R-:W-:Y:S02]  /*33c0*/  IADD3 R9, PT, PT, R9, -0x7f, RZ ;  /* 0xffffff8109097810 */ /* 0x000fe40007ffe0ff */
[----:B------:R-:W-:-:S03]  /*33d0*/  IADD3 R23, PT, PT, -R16, R19, RZ ;  /* 0x0000001310177210 */ /* 0x000fc60007ffe1ff */
[----:B------:R-:W-:Y:S01]  /*33e0*/  IMAD R0, R9, -0x800000, R0 ;  /* 0xff80000009007824 */ /* 0x000fe200078e0200 */
[----:B------:R-:W0:Y:S01]  /*33f0*/  MUFU.RCP R16, R23 ;  /* 0x0000001700107308 */ /* 0x000e220000001000 */
[----:B------:R-:W-:Y:S01]  /*3400*/  FADD.FTZ R17, -R23, -RZ ;  /* 0x800000ff17117221 */ /* 0x000fe20000010100 */
[----:B------:R-:W-:-:S04]  /*3410*/  IADD3 R9, PT, PT, R9, 0x7f, -R7 ;  /* 0x0000007f09097810 */ /* 0x000fc80007ffe807 */
[----:B------:R-:W-:Y:S01]  /*3420*/  IADD3 R9, PT, PT, R9, R8, RZ ;  /* 0x0000000809097210 */ /* 0x000fe20007ffe0ff */
[----:B0-----:R-:W-:-:S04]  /*3430*/  FFMA R19, R16, R17, 1 ;  /* 0x3f80000010137423 */ /* 0x001fc80000000011 */
[----:B------:R-:W-:-:S04]  /*3440*/  FFMA R19, R16, R19, R16 ;  /* 0x0000001310137223 */ /* 0x000fc80000000010 */
[----:B------:R-:W-:-:S04]  /*3450*/  FFMA R16, R0, R19, RZ ;  /* 0x0000001300107223 */ /* 0x000fc800000000ff */
[----:B------:R-:W-:-:S04]  /*3460*/  FFMA R22, R17, R16, R0 ;  /* 0x0000001011167223 */ /* 0x000fc80000000000 */
[----:B------:R-:W-:-:S04]  /*3470*/  FFMA R22, R19, R22, R16 ;  /* 0x0000001613167223 */ /* 0x000fc80000000010 */
[----:B------:R-:W-:-:S04]  /*3480*/  FFMA R17, R17, R22, R0 ;  /* 0x0000001611117223 */ /* 0x000fc80000000000 */
[----:B------:R-:W-:-:S05]  /*3490*/  FFMA R0, R19, R17, R22 ;  /* 0x0000001113007223 */ /* 0x000fca0000000016 */
[----:B------:R-:W-:-:S04]  /*34a0*/  SHF.R.U32.HI R7, RZ, 0x17, R0 ;  /* 0x00000017ff077819 */ /* 0x000fc80000011600 */
[----:B------:R-:W-:-:S04]  /*34b0*/  LOP3.LUT R8, R7, 0xff, RZ, 0xc0, !PT ;  /* 0x000000ff07087812 */ /* 0x000fc800078ec0ff */
[----:B------:R-:W-:-:S04]  /*34c0*/  IADD3 R7, PT, PT, R8, R9, RZ ;  /* 0x0000000908077210 */ /* 0x000fc80007ffe0ff */
[----:B------:R-:W-:-:S04]  /*34d0*/  IADD3 R8, PT, PT, R7, -0x1, RZ ;  /* 0xffffffff07087810 */ /* 0x000fc80007ffe0ff */
[----:B------:R-:W-:-:S13]  /*34e0*/  ISETP.GE.U32.AND P0, PT, R8, 0xfe, PT ;  /* 0x000000fe0800780c */ /* 0x000fda0003f06070 */
[----:B------:R-:W-:Y:S05]  /*34f0*/  @!P0 BRA `(.L_x_58) ;  /* 0x0000000000808947 */ /* 0x000fea0003800000 */
[----:B------:R-:W-:-:S13]  /*3500*/  ISETP.GT.AND P0, PT, R7, 0xfe, PT ;  /* 0x000000fe0700780c */ /* 0x000fda0003f04270 */
[----:B------:R-:W-:Y:S05]  /*3510*/  @P0 BRA `(.L_x_59) ;  /* 0x00000000006c0947 */ /* 0x000fea0003800000 */
[----:B------:R-:W-:-:S13]  /*3520*/  ISETP.GE.AND P0, PT, R7, 0x1, PT ;  /* 0x000000010700780c */ /* 0x000fda0003f06270 */
[----:B------:R-:W-:Y:S05]  /*3530*/  @P0 BRA `(.L_x_60) ;  /* 0x0000000000740947 */ /* 0x000fea0003800000 */
[----:B------:R-:W-:Y:S02]  /*3540*/  ISETP.GE.AND P0, PT, R7, -0x18, PT ;  /* 0xffffffe80700780c */ /* 0x000fe40003f06270 */
[----:B------:R-:W-:-:S11]  /*3550*/  LOP3.LUT R0, R0, 0x80000000, RZ, 0xc0, !PT ;  /* 0x8000000000007812 */ /* 0x000fd600078ec0ff */
[----:B------:R-:W-:Y:S05]  /*3560*/  @!P0 BRA `(.L_x_60) ;  /* 0x0000000000688947 */ /* 0x000fea0003800000 */
[CCC-:B------:R-:W-:Y:S01]  /*3570*/  FFMA.RZ R8, R19.reuse, R17.reuse, R22.reuse ;  /* 0x0000001113087223 */ /* 0x1c0fe2000000c016 */
[CCC-:B------:R-:W-:Y:S01]  /*3580*/  FFMA.RP R9, R19.reuse, R17.reuse, R22.reuse ;  /* 0x0000001113097223 */ /* 0x1c0fe20000008016 */
[----:B------:R-:W-:Y:S01]  /*3590*/  FFMA.RM R22, R19, R17, R22 ;  /* 0x0000001113167223 */ /* 0x000fe20000004016 */
[C---:B------:R-:W-:Y:S02]  /*35a0*/  IADD3 R16, PT, PT, R7.reuse, 0x20, RZ ;  /* 0x0000002007107810 */ /* 0x040fe40007ffe0ff */
[----:B------:R-:W-:Y:S02]  /*35b0*/  LOP3.LUT R8, R8, 0x7fffff, RZ, 0xc0, !PT ;  /* 0x007fffff08087812 */ /* 0x000fe400078ec0ff */
[C---:B------:R-:W-:Y:S02]  /*35c0*/  ISETP.NE.AND P3, PT, R7.reuse, RZ, PT ;  /* 0x000000ff0700720c */ /* 0x040fe40003f65270 */
[----:B------:R-:W-:Y:S02]  /*35d0*/  LOP3.LUT R17, R8, 0x800000, RZ, 0xfc, !PT ;  /* 0x0080000008117812 */ /* 0x000fe400078efcff */
[----:B------:R-:W-:-:S02]  /*35e0*/  ISETP.NE.AND P1, PT, R7, RZ, PT ;  /* 0x000000ff0700720c */ /* 0x000fc40003f25270 */
[----:B------:R-:W-:Y:S02]  /*35f0*/  IADD3 R7, PT, PT, -R7, RZ, RZ ;  /* 0x000000ff07077210 */ /* 0x000fe40007ffe1ff */
[----:B------:R-:W-:Y:S02]  /*3600*/  SHF.L.U32 R16, R17, R16, RZ ;  /* 0x0000001011107219 */ /* 0x000fe400000006ff */
[----:B------:R-:W-:Y:S02]  /*3610*/  FSETP.NEU.FTZ.AND P0, PT, R9, R22, PT ;  /* 0x000000160900720b */ /* 0x000fe40003f1d000 */
[----:B------:R-:W-:Y:S02]  /*3620*/  SEL R8, R7, RZ, P3 ;  /* 0x000000ff07087207 */ /* 0x000fe40001800000 */
[----:B------:R-:W-:Y:S02]  /*3630*/  ISETP.NE.AND P1, PT, R16, RZ, P1 ;  /* 0x000000ff1000720c */ /* 0x000fe40000f25270 */
[----:B------:R-:W-:-:S02]  /*3640*/  SHF.R.U32.HI R17, RZ, R8, R17 ;  /* 0x00000008ff117219 */ /* 0x000fc40000011611 */
[----:B------:R-:W-:Y:S02]  /*3650*/  PLOP3.LUT P0, PT, P0, P1, PT, 0xf8, 0x8f ;  /* 0x00000000008f781c */ /* 0x000fe40000703f70 */
[----:B------:R-:W-:Y:S02]  /*3660*/  SHF.R.U32.HI R7, RZ, 0x1, R17 ;  /* 0x00000001ff077819 */ /* 0x000fe40000011611 */
[----:B------:R-:W-:-:S04]  /*3670*/  SEL R8, RZ, 0x1, !P0 ;  /* 0x00000001ff087807 */ /* 0x000fc80004000000 */
[----:B------:R-:W-:-:S04]  /*3680*/  LOP3.LUT R8, R8, 0x1, R7, 0xf8, !PT ;  /* 0x0000000108087812 */ /* 0x000fc800078ef807 */
[----:B------:R-:W-:-:S04]  /*3690*/  LOP3.LUT R8, R8, R17, RZ, 0xc0, !PT ;  /* 0x0000001108087212 */ /* 0x000fc800078ec0ff */
[----:B------:R-:W-:-:S04]  /*36a0*/  IADD3 R7, PT, PT, R7, R8, RZ ;  /* 0x0000000807077210 */ /* 0x000fc80007ffe0ff */
[----:B------:R-:W-:Y:S01]  /*36b0*/  LOP3.LUT R0, R7, R0, RZ, 0xfc, !PT ;  /* 0x0000000007007212 */ /* 0x000fe200078efcff */
[----:B------:R-:W-:Y:S06]  /*36c0*/  BRA `(.L_x_60) ;  /* 0x0000000000107947 */ /* 0x000fec0003800000 */
.L_x_59:
[----:B------:R-:W-:-:S04]  /*36d0*/  LOP3.LUT R0, R0, 0x80000000, RZ, 0xc0, !PT ;  /* 0x8000000000007812 */ /* 0x000fc800078ec0ff */
[----:B------:R-:W-:Y:S01]  /*36e0*/  LOP3.LUT R0, R0, 0x7f800000, RZ, 0xfc, !PT ;  /* 0x7f80000000007812 */ /* 0x000fe200078efcff */
[----:B------:R-:W-:Y:S06]  /*36f0*/  BRA `(.L_x_60) ;  /* 0x0000000000047947 */ /* 0x000fec0003800000 */
.L_x_58:
[----:B------:R-:W-:-:S07]  /*3700*/  LEA R0, R9, R0, 0x17 ;  /* 0x0000000009007211 */ /* 0x000fce00078eb8ff */
.L_x_60:
[----:B------:R-:W-:Y:S05]  /*3710*/  BSYNC.RECONVERGENT B1 ;  /* 0x0000000000017941 */ /* 0x000fea0003800200 */
.L_x_57:
[----:B------:R-:W-:Y:S05]  /*3720*/  BRA `(.L_x_61) ;  /* 0x0000000000207947 */ /* 0x000fea0003800000 */
.L_x_56:
[----:B------:R-:W-:-:S04]  /*3730*/  LOP3.LUT R0, R19, 0x80000000, R0, 0x48, !PT ;  /* 0x8000000013007812 */ /* 0x000fc800078e4800 */
[----:B------:R-:W-:Y:S01]  /*3740*/  LOP3.LUT R0, R0, 0x7f800000, RZ, 0xfc, !PT ;  /* 0x7f80000000007812 */ /* 0x000fe200078efcff */
[----:B------:R-:W-:Y:S06]  /*3750*/  BRA `(.L_x_61) ;  /* 0x0000000000147947 */ /* 0x000fec0003800000 */
.L_x_55:
[----:B------:R-:W-:Y:S01]  /*3760*/  LOP3.LUT R0, R19, 0x80000000, R0, 0x48, !PT ;  /* 0x8000000013007812 */ /* 0x000fe200078e4800 */
[----:B------:R-:W-:Y:S06]  /*3770*/  BRA `(.L_x_61) ;  /* 0x00000000000c7947 */ /* 0x000fec0003800000 */
.L_x_54:
[----:B------:R-:W0:Y:S01]  /*3780*/  MUFU.RSQ R0, -QNAN ;  /* 0xffc0000000007908 */ /* 0x000e220000001400 */
[----:B------:R-:W-:Y:S05]  /*3790*/  BRA `(.L_x_61) ;  /* 0x0000000000047947 */ /* 0x000fea0003800000 */
.L_x_53:
[----:B------:R-:W-:-:S07]  /*37a0*/  FADD.FTZ R0, R0, R3 ;  /* 0x0000000300007221 */ /* 0x000fce0000010000 */
.L_x_61:
[----:B------:R-:W-:Y:S05]  /*37b0*/  BSYNC.RECONVERGENT B0 ;  /* 0x0000000000007941 */ /* 0x000fea0003800200 */
.L_x_51:
[----:B------:R-:W-:Y:S01]  /*37c0*/  HFMA2 R7, -RZ, RZ, 0, 0 ;  /* 0x00000000ff077431 */ /* 0x000fe200000001ff */
[----:B0-----:R-:W-:-:S03]  /*37d0*/  MOV R9, R0 ;  /* 0x0000000000097202 */ /* 0x001fc60000000f00 */
[----:B------:R-:W-:Y:S05]  /*37e0*/  RET.REL.NODEC R6 `(stableSoftmax) ;  /* 0xffffffc806047950 */ /* 0x000fea0003c3ffff */
.L_x_62:
        /* <DEDUP_REMOVED lines=9> */
.L_x_72:


//--------------------- .text.ReLU                --------------------------
	.section	.text.ReLU,"ax",@progbits
	.align	128
        .global         ReLU
        .type           ReLU,@function
        .size           ReLU,(.L_x_76 - ReLU)
        .other          ReLU,@"STO_CUDA_ENTRY STV_DEFAULT"
ReLU:
.text.ReLU:
        /* <DEDUP_REMOVED lines=9> */
[----:B------:R-:W1:Y:S07]  /*0090*/  LDCU.64 UR4, c[0x0][0x358] ;  /* 0x00006b00ff0477ac */ /* 0x000e6e0008000a00 */
[----:B------:R-:W2:Y:S01]  /*00a0*/  LDC.64 R4, c[0x0][0x390] ;  /* 0x0000e400ff047b82 */ /* 0x000ea20000000a00 */
[----:B0-----:R-:W-:-:S06]  /*00b0*/  IMAD.WIDE R2, R7, 0x4, R2 ;  /* 0x0000000407027825 */ /* 0x001fcc00078e0202 */
[----:B-1----:R-:W3:Y:S01]  /*00c0*/  LDG.E R2, desc[UR4][R2.64] ;  /* 0x0000000402027981 */ /* 0x002ee2000c1e1900 */
[----:B--2---:R-:W-:Y:S01]  /*00d0*/  IMAD.WIDE R4, R7, 0x4, R4 ;  /* 0x0000000407047825 */ /* 0x004fe200078e0204 */
[----:B---3--:R-:W-:-:S05]  /*00e0*/  FMNMX R7, RZ, R2, !PT ;  /* 0x00000002ff077209 */ /* 0x008fca0007800000 */
[----:B------:R-:W-:Y:S01]  /*00f0*/  STG.E desc[UR4][R4.64], R7 ;  /* 0x0000000704007986 */ /* 0x000fe2000c101904 */
[----:B------:R-:W-:Y:S05]  /*0100*/  EXIT ;  /* 0x000000000000794d */ /* 0x000fea0003800000 */
.L_x_63:
        /* <DEDUP_REMOVED lines=15> */
.L_x_76:


//--------------------- .text.sigmoid             --------------------------
	.section	.text.sigmoid,"ax",@progbits
	.align	128
        .global         sigmoid
        .type           sigmoid,@function
        .size           sigmoid,(.L_x_73 - sigmoid)
        .other          sigmoid,@"STO_CUDA_ENTRY STV_DEFAULT"
sigmoid:
.text.sigmoid:
        /* <DEDUP_REMOVED lines=9> */
[----:B------:R-:W1:Y:S01]  /*0090*/  LDCU.64 UR4, c[0x0][0x358] ;  /* 0x00006b00ff0477ac */ /* 0x000e620008000a00 */
[----:B0-----:R-:W-:-:S06]  /*00a0*/  IMAD.WIDE R4, R3, 0x4, R4 ;  /* 0x0000000403047825 */ /* 0x001fcc00078e0204 */
[----:B-1----:R-:W2:Y:S01]  /*00b0*/  LDG.E R4, desc[UR4][R4.64] ;  /* 0x0000000404047981 */ /* 0x002ea2000c1e1900 */
[----:B------:R-:W-:Y:S01]  /*00c0*/  IMAD.MOV.U32 R7, RZ, RZ, 0x3bbb989d ;  /* 0x3bbb989dff077424 */ /* 0x000fe200078e00ff */
[----:B------:R-:W-:Y:S01]  /*00d0*/  BSSY.RECONVERGENT B0, `(.L_x_64) ;  /* 0x0000015000007945 */ /* 0x000fe20003800200 */
[----:B------:R-:W-:Y:S02]  /*00e0*/  IMAD.MOV.U32 R9, RZ, RZ, 0x437c0000 ;  /* 0x437c0000ff097424 */ /* 0x000fe400078e00ff */
[----:B--2---:R-:W-:-:S04]  /*00f0*/  FFMA.SAT R0, R4, -R7, 0.5 ;  /* 0x3f00000004007423 */ /* 0x004fc80000002807 */
[----:B------:R-:W-:-:S04]  /*0100*/  FFMA.RM R0, R0, R9, 12582913 ;  /* 0x4b40000100007423 */ /* 0x000fc80000004009 */
[C---:B------:R-:W-:Y:S01]  /*0110*/  FADD R7, R0.reuse, -12583039 ;  /* 0xcb40007f00077421 */ /* 0x040fe20000000000 */
[----:B------:R-:W-:-:S03]  /*0120*/  SHF.L.U32 R0, R0, 0x17, RZ ;  /* 0x0000001700007819 */ /* 0x000fc600000006ff */
[----:B------:R-:W-:-:S04]  /*0130*/  FFMA R7, R4, -1.4426950216293334961, -R7 ;  /* 0xbfb8aa3b04077823 */ /* 0x000fc80000000807 */
[----:B------:R-:W-:-:S06]  /*0140*/  FFMA R7, R4, -1.925963033500011079e-08, R7 ;  /* 0xb2a5706004077823 */ /* 0x000fcc0000000007 */
[----:B------:R-:W0:Y:S02]  /*0150*/  MUFU.EX2 R7, R7 ;  /* 0x0000000700077308 */ /* 0x000e240000000800 */
[----:B0-----:R-:W-:-:S04]  /*0160*/  FFMA R0, R0, R7, 1 ;  /* 0x3f80000000007423 */ /* 0x001fc80000000007 */
[----:B------:R-:W-:-:S05]  /*0170*/  VIADD R2, R0, 0x1800000 ;  /* 0x0180000000027836 */ /* 0x000fca0000000000 */
[----:B------:R-:W-:-:S04]  /*0180*/  LOP3.LUT R2, R2, 0x7f800000, RZ, 0xc0, !PT ;  /* 0x7f80000002027812 */ /* 0x000fc800078ec0ff */
[----:B------:R-:W-:-:S13]  /*0190*/  ISETP.GT.U32.AND P0, PT, R2, 0x1ffffff, PT ;  /* 0x01ffffff0200780c */ /* 0x000fda0003f04070 */
[----:B------:R-:W-:Y:S05]  /*01a0*/  @P0 BRA `(.L_x_65) ;  /* 0x00000000000c0947 */ /* 0x000fea0003800000 */
[----:B------:R-:W-:-:S07]  /*01b0*/  MOV R4, 0x1d0 ;  /* 0x000001d000047802 */ /* 0x000fce0000000f00 */
[----:B------:R-:W-:Y:S05]  /*01c0*/  CALL.REL.NOINC `($__internal_1_$__cuda_sm20_rcp_rn_f32_slowpath) ;  /* 0x0000000000287944 */ /* 0x000fea0003c00000 */
[----:B------:R-:W-:Y:S05]  /*01d0*/  BRA `(.L_x_66) ;  /* 0x0000000000107947 */ /* 0x000fea0003800000 */
.L_x_65:
[----:B------:R-:W0:Y:S02]  /*01e0*/  MUFU.RCP R7, R0 ;  /* 0x0000000000077308 */ /* 0x000e240000001000 */
[----:B0-----:R-:W-:-:S04]  /*01f0*/  FFMA R2, R0, R7, -1 ;  /* 0xbf80000000027423 */ /* 0x001fc80000000007 */
[----:B------:R-:W-:-:S04]  /*0200*/  FADD.FTZ R2, -R2, -RZ ;  /* 0x800000ff02027221 */ /* 0x000fc80000010100 */
[----:B------:R-:W-:-:S07]  /*0210*/  FFMA R7, R7, R2, R7 ;  /* 0x0000000207077223 */ /* 0x000fce0000000007 */
.L_x_66:
[----:B------:R-:W-:Y:S05]  /*0220*/  BSYNC.RECONVERGENT B0 ;  /* 0x0000000000007941 */ /* 0x000fea0003800200 */
.L_x_64:
[----:B------:R-:W0:Y:S02]  /*0230*/  LDC.64 R4, c[0x0][0x390] ;  /* 0x0000e400ff047b82 */ /* 0x000e240000000a00 */
[----:B0-----:R-:W-:-:S05]  /*0240*/  IMAD.WIDE R2, R3, 0x4, R4 ;  /* 0x0000000403027825 */ /* 0x001fca00078e0204 */
[----:B------:R-:W-:Y:S01]  /*0250*/  STG.E desc[UR4][R2.64], R7 ;  /* 0x0000000702007986 */ /* 0x000fe2000c101904 */
[----:B------:R-:W-:Y:S05]  /*0260*/  EXIT ;  /* 0x000000000000794d */ /* 0x000fea0003800000 */
        .weak           $__internal_1_$__cuda_sm20_rcp_rn_f32_slowpath
        .type           $__internal_1_$__cuda_sm20_rcp_rn_f32_slowpath,@function
        .size           $__internal_1_$__cuda_sm20_rcp_rn_f32_slowpath,(.L_x_73 - $__internal_1_$__cuda_sm20_rcp_rn_f32_slowpath)
$__internal_1_$__cuda_sm20_rcp_rn_f32_slowpath:
[----:B------:R-:W-:Y:S01]  /*0270*/  IMAD.SHL.U32 R2, R0, 0x2, RZ ;  /* 0x0000000200027824 */ /* 0x000fe200078e00ff */
[----:B------:R-:W-:Y:S04]  /*0280*/  BSSY.RECONVERGENT B1, `(.L_x_67) ;  /* 0x0000030000017945 */ /* 0x000fe80003800200 */
[----:B------:R-:W-:-:S04]  /*0290*/  SHF.R.U32.HI R2, RZ, 0x18, R2 ;  /* 0x00000018ff027819 */ /* 0x000fc80000011602 */
[----:B------:R-:W-:-:S13]  /*02a0*/  ISETP.NE.U32.AND P0, PT, R2, RZ, PT ;  /* 0x000000ff0200720c */ /* 0x000fda0003f05070 */
[----:B------:R-:W-:Y:S05]  /*02b0*/  @P0 BRA `(.L_x_68) ;  /* 0x0000000000280947 */ /* 0x000fea0003800000 */
[----:B------:R-:W-:-:S04]  /*02c0*/  SHF.L.U32 R2, R0, 0x1, RZ ;  /* 0x0000000100027819 */ /* 0x000fc800000006ff */
[----:B------:R-:W-:-:S13]  /*02d0*/  ISETP.NE.AND P0, PT, R2, RZ, PT ;  /* 0x000000ff0200720c */ /* 0x000fda0003f05270 */
[----:B------:R-:W-:Y:S01]  /*02e0*/  @P0 FFMA R6, R0, 1.84467440737095516160e+19, RZ ;  /* 0x5f80000000060823 */ /* 0x000fe200000000ff */
[----:B------:R-:W-:Y:S08]  /*02f0*/  @!P0 MUFU.RCP R5, R0 ;  /* 0x0000000000058308 */ /* 0x000ff00000001000 */
[----:B------:R-:W0:Y:S02]  /*0300*/  @P0 MUFU.RCP R7, R6 ;  /* 0x0000000600070308 */ /* 0x000e240000001000 */
[----:B0-----:R-:W-:-:S04]  /*0310*/  @P0 FFMA R2, R6, R7, -1 ;  /* 0xbf80000006020423 */ /* 0x001fc80000000007 */
[----:B------:R-:W-:-:S04]  /*0320*/  @P0 FADD.FTZ R2, -R2, -RZ ;  /* 0x800000ff02020221 */ /* 0x000fc80000010100 */
[----:B------:R-:W-:-:S04]  /*0330*/  @P0 FFMA R2, R7, R2, R7 ;  /* 0x0000000207020223 */ /* 0x000fc80000000007 */
[----:B------:R-:W-:Y:S01]  /*0340*/  @P0 FFMA R5, R2, 1.84467440737095516160e+19, RZ ;  /* 0x5f80000002050823 */ /* 0x000fe200000000ff */
[----:B------:R-:W-:Y:S06]  /*0350*/  BRA `(.L_x_69) ;  /* 0x0000000000887947 */ /* 0x000fec0003800000 */
.L_x_68:
[----:B------:R-:W-:-:S05]  /*0360*/  VIADD R5, R2, 0xffffff03 ;  /* 0xffffff0302057836 */ /* 0x000fca0000000000 */
[----:B------:R-:W-:-:S13]  /*0370*/  ISETP.GT.U32.AND P0, PT, R5, 0x1, PT ;  /* 0x000000010500780c */ /* 0x000fda0003f04070 */
[----:B------:R-:W-:Y:S05]  /*0380*/  @P0 BRA `(.L_x_70) ;  /* 0x0000000000780947 */ /* 0x000fea0003800000 */
[----:B------:R-:W-:Y:S01]  /*0390*/  LOP3.LUT R6, R0, 0x7fffff, RZ, 0xc0, !PT ;  /* 0x007fffff00067812 */ /* 0x000fe200078ec0ff */
[----:B------:R-:W-:-:S03]  /*03a0*/  IMAD.MOV.U32 R10, RZ, RZ, 0x3 ;  /* 0x00000003ff0a7424 */ /* 0x000fc600078e00ff */
[----:B------:R-:W-:Y:S02]  /*03b0*/  LOP3.LUT R6, R6, 0x3f800000, RZ, 0xfc, !PT ;  /* 0x3f80000006067812 */ /* 0x000fe400078efcff */
[----:B------:R-:W-:Y:S02]  /*03c0*/  SHF.L.U32 R11, R10, R5, RZ ;  /* 0x000000050a0b7219 */ /* 0x000fe400000006ff */
[----:B------:R-:W0:Y:S02]  /*03d0*/  MUFU.RCP R7, R6 ;  /* 0x0000000600077308 */ /* 0x000e240000001000 */
[----:B0-----:R-:W-:-:S04]  /*03e0*/  FFMA R8, R6, R7, -1 ;  /* 0xbf80000006087423 */ /* 0x001fc80000000007 */
[----:B------:R-:W-:-:S04]  /*03f0*/  FADD.FTZ R8, -R8, -RZ ;  /* 0x800000ff08087221 */ /* 0x000fc80000010100 */
[CCC-:B------:R-:W-:Y:S01]  /*0400*/  FFMA.RM R9, R7.reuse, R8.reuse, R7.reuse ;  /* 0x0000000807097223 */ /* 0x1c0fe20000004007 */
[----:B------:R-:W-:-:S04]  /*0410*/  FFMA.RP R8, R7, R8, R7 ;  /* 0x0000000807087223 */ /* 0x000fc80000008007 */
[C---:B------:R-:W-:Y:S02]  /*0420*/  LOP3.LUT R7, R9.reuse, 0x7fffff, RZ, 0xc0, !PT ;  /* 0x007fffff09077812 */ /* 0x040fe400078ec0ff */
[----:B------:R-:W-:Y:S02]  /*0430*/  FSETP.NEU.FTZ.AND P0, PT, R9, R8, PT ;  /* 0x000000080900720b */ /* 0x000fe40003f1d000 */
[----:B------:R-:W-:Y:S02]  /*0440*/  LOP3.LUT R8, R7, 0x800000, RZ, 0xfc, !PT ;  /* 0x0080000007087812 */ /* 0x000fe400078efcff */
[----:B------:R-:W-:Y:S02]  /*0450*/  SEL R7, RZ, 0xffffffff, !P0 ;  /* 0xffffffffff077807 */ /* 0x000fe40004000000 */
[----:B------:R-:W-:Y:S02]  /*0460*/  LOP3.LUT R6, R11, R8, RZ, 0xc0, !PT ;  /* 0x000000080b067212 */ /* 0x000fe400078ec0ff */
[----:B------:R-:W-:-:S02]  /*0470*/  IADD3 R7, PT, PT, -R7, RZ, RZ ;  /* 0x000000ff07077210 */ /* 0x000fc40007ffe1ff */
[-C--:B------:R-:W-:Y:S02]  /*0480*/  SHF.R.U32.HI R6, RZ, R5.reuse, R6 ;  /* 0x00000005ff067219 */ /* 0x080fe40000011606 */
[----:B------:R-:W-:Y:S02]  /*0490*/  LOP3.LUT P1, RZ, R7, R5, R8, 0xf8, !PT ;  /* 0x0000000507ff7212 */ /* 0x000fe4000782f808 */
[C---:B------:R-:W-:Y:S02]  /*04a0*/  LOP3.LUT P0, RZ, R6.reuse, 0x1, RZ, 0xc0, !PT ;  /* 0x0000000106ff7812 */ /* 0x040fe4000780c0ff */
[----:B------:R-:W-:-:S04]  /*04b0*/  LOP3.LUT P2, RZ, R6, 0x2, RZ, 0xc0, !PT ;  /* 0x0000000206ff7812 */ /* 0x000fc8000784c0ff */
[----:B------:R-:W-:Y:S02]  /*04c0*/  PLOP3.LUT P0, PT, P0, P1, P2, 0xe0, 0x0 ;  /* 0x000000000000781c */ /* 0x000fe40000703c20 */
[----:B------:R-:W-:Y:S02]  /*04d0*/  LOP3.LUT P1, RZ, R0, 0x7fffff, RZ, 0xc0, !PT ;  /* 0x007fffff00ff7812 */ /* 0x000fe4000782c0ff */
[----:B------:R-:W-:-:S05]  /*04e0*/  SEL R5, RZ, 0x1, !P0 ;  /* 0x00000001ff057807 */ /* 0x000fca0004000000 */
[----:B------:R-:W-:-:S05]  /*04f0*/  IMAD.MOV R5, RZ, RZ, -R5 ;  /* 0x000000ffff057224 */ /* 0x000fca00078e0a05 */
[----:B------:R-:W-:Y:S02]  /*0500*/  ISETP.GE.AND P0, PT, R5, RZ, PT ;  /* 0x000000ff0500720c */ /* 0x000fe40003f06270 */
[----:B------:R-:W-:-:S04]  /*0510*/  IADD3 R5, PT, PT, R2, -0xfc, RZ ;  /* 0xffffff0402057810 */ /* 0x000fc80007ffe0ff */
[----:B------:R-:W-:-:S07]  /*0520*/  SHF.R.U32.HI R5, RZ, R5, R8 ;  /* 0x00000005ff057219 */ /* 0x000fce0000011608 */
[----:B------:R-:W-:-:S05]  /*0530*/  @!P0 VIADD R5, R5, 0x1 ;  /* 0x0000000105058836 */ /* 0x000fca0000000000 */
[----:B------:R-:W-:-:S04]  /*0540*/  @!P1 SHF.L.U32 R5, R5, 0x1, RZ ;  /* 0x0000000105059819 */ /* 0x000fc800000006ff */
[----:B------:R-:W-:Y:S01]  /*0550*/  LOP3.LUT R5, R5, 0x80000000, R0, 0xf8, !PT ;  /* 0x8000000005057812 */ /* 0x000fe200078ef800 */
[----:B------:R-:W-:Y:S06]  /*0560*/  BRA `(.L_x_69) ;  /* 0x0000000000047947 */ /* 0x000fec0003800000 */
.L_x_70:
[----:B------:R0:W1:Y:S02]  /*0570*/  MUFU.RCP R5, R0 ;  /* 0x0000000000057308 */ /* 0x0000640000001000 */
.L_x_69:
[----:B------:R-:W-:Y:S05]  /*0580*/  BSYNC.RECONVERGENT B1 ;  /* 0x0000000000017941 */ /* 0x000fea0003800200 */
.L_x_67:
[----:B-1----:R-:W-:Y:S02]  /*0590*/  IMAD.MOV.U32 R7, RZ, RZ, R5 ;  /* 0x000000ffff077224 */ /* 0x002fe400078e0005 */
[----:B------:R-:W-:-:S04]  /*05a0*/  HFMA2 R5, -RZ, RZ, 0, 0 ;  /* 0x00000000ff057431 */ /* 0x000fc800000001ff */
[----:B0-----:R-:W-:Y:S05]  /*05b0*/  RET.REL.NODEC R4 `(sigmoid) ;  /* 0xfffffff804907950 */ /* 0x001fea0003c3ffff */
.L_x_71:
        /* <DEDUP_REMOVED lines=12> */
.L_x_73:


//--------------------- .nv.shared.reserved.0     --------------------------
	.section	.nv.shared.reserved.0,"aw",@nobits
	.weak		__nv_reservedSMEM_offset_0_alias
	.size		__nv_reservedSMEM_offset_0_alias, 0, 64
	.other		__nv_reservedSMEM_offset_0_alias,@"STO_CUDA_RESERVED_SHARED STV_DEFAULT"
__nv_reservedSMEM_offset_0_alias:
	.zero		0
	.zero		64


//--------------------- .nv.constant0.stableSoftmaxGrad --------------------------
	.section	.nv.constant0.stableSoftmaxGrad,"a",@progbits
	.sectionflags	@""
	.align	4
.nv.constant0.stableSoftmaxGrad:
	.zero		928


//--------------------- .nv.constant0.stableSoftmax --------------------------
	.section	.nv.constant0.stableSoftmax,"a",@progbits
	.sectionflags	@""
	.align	4
.nv.constant0.stableSoftmax:
	.zero		920


//--------------------- .nv.constant0.ReLU        --------------------------
	.section	.nv.constant0.ReLU,"a",@progbits
	.sectionflags	@""
	.align	4
.nv.constant0.ReLU:
	.zero		920


//--------------------- .nv.constant0.sigmoid     --------------------------
	.section	.nv.constant0.sigmoid,"a",@progbits
	.sectionflags	@""
	.align	4
.nv.constant0.sigmoid:
	.zero		920


//--------------------- SYMBOLS --------------------------

	.type		.nv.reservedSmem.offset0,@object
	.size		.nv.reservedSmem.offset0,0x4
